//
// Generated by NVIDIA NVVM Compiler
//
// Compiler Build ID: CL-36424714
// Cuda compilation tools, release 13.0, V13.0.88
// Based on NVVM 20.0.0
//

.version 9.0
.target sm_100
.address_size 64

	// .globl	_Z15rellenarTableroPiiiiP17curandStateXORWOW
.global .align 4 .b8 precalc_xorwow_matrix[102400];
.global .align 4 .b8 precalc_xorwow_offset_matrix[102400];
.global .align 4 .b8 mrg32k3aM1[2304];
.global .align 4 .b8 mrg32k3aM2[2304];
.global .align 4 .b8 mrg32k3aM1SubSeq[2016];
.global .align 4 .b8 mrg32k3aM2SubSeq[2016];
.global .align 4 .b8 mrg32k3aM1Seq[2304];
.global .align 4 .b8 mrg32k3aM2Seq[2304];
.const .align 8 .b8 __cr_lgamma_table[72];
.global .align 4 .u32 posicionesCero;

.visible .entry _Z15rellenarTableroPiiiiP17curandStateXORWOW(
	.param .u64 .ptr .align 1 _Z15rellenarTableroPiiiiP17curandStateXORWOW_param_0,
	.param .u32 _Z15rellenarTableroPiiiiP17curandStateXORWOW_param_1,
	.param .u32 _Z15rellenarTableroPiiiiP17curandStateXORWOW_param_2,
	.param .u32 _Z15rellenarTableroPiiiiP17curandStateXORWOW_param_3,
	.param .u64 .ptr .align 1 _Z15rellenarTableroPiiiiP17curandStateXORWOW_param_4
)
{
	.reg .pred 	%p<36>;
	.reg .b32 	%r<455>;
	.reg .b64 	%rd<25>;

	ld.param.u32 	%r191, [_Z15rellenarTableroPiiiiP17curandStateXORWOW_param_1];
	ld.param.u32 	%r192, [_Z15rellenarTableroPiiiiP17curandStateXORWOW_param_2];
	ld.param.u32 	%r193, [_Z15rellenarTableroPiiiiP17curandStateXORWOW_param_3];
	ld.param.u64 	%rd12, [_Z15rellenarTableroPiiiiP17curandStateXORWOW_param_4];
	cvta.to.global.u64 	%rd1, %rd12;
	mov.u32 	%r1, %tid.x;
	mov.u32 	%r2, %tid.y;
	mad.lo.s32 	%r194, %r191, %r1, %r2;
	cvt.s64.s32 	%rd2, %r194;
	mul.wide.s32 	%rd13, %r194, 48;
	add.s64 	%rd3, %rd1, %rd13;
	mov.b32 	%r195, 1245954429;
	mov.b32 	%r196, 484364416;
	st.global.v2.u32 	[%rd3], {%r196, %r195};
	mov.b32 	%r197, -123459836;
	mov.b32 	%r198, 1467851149;
	st.global.v2.u32 	[%rd3+8], {%r198, %r197};
	mov.b32 	%r199, 1128280961;
	mov.b32 	%r200, -589760388;
	st.global.v2.u32 	[%rd3+16], {%r200, %r199};
	setp.eq.s32 	%p2, %r194, 0;
	@%p2 bra 	$L__BB0_42;
	mov.b32 	%r359, 0;
	mov.u64 	%rd24, %rd2;
$L__BB0_2:
	and.b64  	%rd5, %rd24, 3;
	setp.eq.s64 	%p3, %rd5, 0;
	@%p3 bra 	$L__BB0_41;
	mul.wide.u32 	%rd14, %r359, 3200;
	mov.u64 	%rd15, precalc_xorwow_matrix;
	add.s64 	%rd6, %rd15, %rd14;
	cvt.u32.u64 	%r4, %rd5;
	mov.b32 	%r360, 0;
$L__BB0_4:
	mov.b32 	%r373, 0;
	mov.u32 	%r374, %r373;
	mov.u32 	%r375, %r373;
	mov.u32 	%r376, %r373;
	mov.u32 	%r377, %r373;
	mov.u32 	%r366, %r373;
$L__BB0_5:
	mul.wide.u32 	%rd16, %r366, 4;
	add.s64 	%rd17, %rd3, %rd16;
	ld.global.u32 	%r12, [%rd17+4];
	shl.b32 	%r13, %r366, 5;
	mov.b32 	%r372, 0;
$L__BB0_6:
	.pragma "nounroll";
	shr.u32 	%r205, %r12, %r372;
	and.b32  	%r206, %r205, 1;
	setp.eq.b32 	%p4, %r206, 1;
	not.pred 	%p5, %p4;
	add.s32 	%r207, %r13, %r372;
	mul.lo.s32 	%r208, %r207, 5;
	mul.wide.u32 	%rd18, %r208, 4;
	add.s64 	%rd7, %rd6, %rd18;
	@%p5 bra 	$L__BB0_8;
	ld.global.u32 	%r209, [%rd7];
	xor.b32  	%r377, %r377, %r209;
	ld.global.u32 	%r210, [%rd7+4];
	xor.b32  	%r376, %r376, %r210;
	ld.global.u32 	%r211, [%rd7+8];
	xor.b32  	%r375, %r375, %r211;
	ld.global.u32 	%r212, [%rd7+12];
	xor.b32  	%r374, %r374, %r212;
	ld.global.u32 	%r213, [%rd7+16];
	xor.b32  	%r373, %r373, %r213;
$L__BB0_8:
	and.b32  	%r215, %r205, 2;
	setp.eq.s32 	%p6, %r215, 0;
	@%p6 bra 	$L__BB0_10;
	ld.global.u32 	%r216, [%rd7+20];
	xor.b32  	%r377, %r377, %r216;
	ld.global.u32 	%r217, [%rd7+24];
	xor.b32  	%r376, %r376, %r217;
	ld.global.u32 	%r218, [%rd7+28];
	xor.b32  	%r375, %r375, %r218;
	ld.global.u32 	%r219, [%rd7+32];
	xor.b32  	%r374, %r374, %r219;
	ld.global.u32 	%r220, [%rd7+36];
	xor.b32  	%r373, %r373, %r220;
$L__BB0_10:
	and.b32  	%r222, %r205, 4;
	setp.eq.s32 	%p7, %r222, 0;
	@%p7 bra 	$L__BB0_12;
	ld.global.u32 	%r223, [%rd7+40];
	xor.b32  	%r377, %r377, %r223;
	ld.global.u32 	%r224, [%rd7+44];
	xor.b32  	%r376, %r376, %r224;
	ld.global.u32 	%r225, [%rd7+48];
	xor.b32  	%r375, %r375, %r225;
	ld.global.u32 	%r226, [%rd7+52];
	xor.b32  	%r374, %r374, %r226;
	ld.global.u32 	%r227, [%rd7+56];
	xor.b32  	%r373, %r373, %r227;
$L__BB0_12:
	and.b32  	%r229, %r205, 8;
	setp.eq.s32 	%p8, %r229, 0;
	@%p8 bra 	$L__BB0_14;
	ld.global.u32 	%r230, [%rd7+60];
	xor.b32  	%r377, %r377, %r230;
	ld.global.u32 	%r231, [%rd7+64];
	xor.b32  	%r376, %r376, %r231;
	ld.global.u32 	%r232, [%rd7+68];
	xor.b32  	%r375, %r375, %r232;
	ld.global.u32 	%r233, [%rd7+72];
	xor.b32  	%r374, %r374, %r233;
	ld.global.u32 	%r234, [%rd7+76];
	xor.b32  	%r373, %r373, %r234;
$L__BB0_14:
	and.b32  	%r236, %r205, 16;
	setp.eq.s32 	%p9, %r236, 0;
	@%p9 bra 	$L__BB0_16;
	ld.global.u32 	%r237, [%rd7+80];
	xor.b32  	%r377, %r377, %r237;
	ld.global.u32 	%r238, [%rd7+84];
	xor.b32  	%r376, %r376, %r238;
	ld.global.u32 	%r239, [%rd7+88];
	xor.b32  	%r375, %r375, %r239;
	ld.global.u32 	%r240, [%rd7+92];
	xor.b32  	%r374, %r374, %r240;
	ld.global.u32 	%r241, [%rd7+96];
	xor.b32  	%r373, %r373, %r241;
$L__BB0_16:
	and.b32  	%r243, %r205, 32;
	setp.eq.s32 	%p10, %r243, 0;
	@%p10 bra 	$L__BB0_18;
	ld.global.u32 	%r244, [%rd7+100];
	xor.b32  	%r377, %r377, %r244;
	ld.global.u32 	%r245, [%rd7+104];
	xor.b32  	%r376, %r376, %r245;
	ld.global.u32 	%r246, [%rd7+108];
	xor.b32  	%r375, %r375, %r246;
	ld.global.u32 	%r247, [%rd7+112];
	xor.b32  	%r374, %r374, %r247;
	ld.global.u32 	%r248, [%rd7+116];
	xor.b32  	%r373, %r373, %r248;
$L__BB0_18:
	and.b32  	%r250, %r205, 64;
	setp.eq.s32 	%p11, %r250, 0;
	@%p11 bra 	$L__BB0_20;
	ld.global.u32 	%r251, [%rd7+120];
	xor.b32  	%r377, %r377, %r251;
	ld.global.u32 	%r252, [%rd7+124];
	xor.b32  	%r376, %r376, %r252;
	ld.global.u32 	%r253, [%rd7+128];
	xor.b32  	%r375, %r375, %r253;
	ld.global.u32 	%r254, [%rd7+132];
	xor.b32  	%r374, %r374, %r254;
	ld.global.u32 	%r255, [%rd7+136];
	xor.b32  	%r373, %r373, %r255;
$L__BB0_20:
	and.b32  	%r257, %r205, 128;
	setp.eq.s32 	%p12, %r257, 0;
	@%p12 bra 	$L__BB0_22;
	ld.global.u32 	%r258, [%rd7+140];
	xor.b32  	%r377, %r377, %r258;
	ld.global.u32 	%r259, [%rd7+144];
	xor.b32  	%r376, %r376, %r259;
	ld.global.u32 	%r260, [%rd7+148];
	xor.b32  	%r375, %r375, %r260;
	ld.global.u32 	%r261, [%rd7+152];
	xor.b32  	%r374, %r374, %r261;
	ld.global.u32 	%r262, [%rd7+156];
	xor.b32  	%r373, %r373, %r262;
$L__BB0_22:
	and.b32  	%r264, %r205, 256;
	setp.eq.s32 	%p13, %r264, 0;
	@%p13 bra 	$L__BB0_24;
	ld.global.u32 	%r265, [%rd7+160];
	xor.b32  	%r377, %r377, %r265;
	ld.global.u32 	%r266, [%rd7+164];
	xor.b32  	%r376, %r376, %r266;
	ld.global.u32 	%r267, [%rd7+168];
	xor.b32  	%r375, %r375, %r267;
	ld.global.u32 	%r268, [%rd7+172];
	xor.b32  	%r374, %r374, %r268;
	ld.global.u32 	%r269, [%rd7+176];
	xor.b32  	%r373, %r373, %r269;
$L__BB0_24:
	and.b32  	%r271, %r205, 512;
	setp.eq.s32 	%p14, %r271, 0;
	@%p14 bra 	$L__BB0_26;
	ld.global.u32 	%r272, [%rd7+180];
	xor.b32  	%r377, %r377, %r272;
	ld.global.u32 	%r273, [%rd7+184];
	xor.b32  	%r376, %r376, %r273;
	ld.global.u32 	%r274, [%rd7+188];
	xor.b32  	%r375, %r375, %r274;
	ld.global.u32 	%r275, [%rd7+192];
	xor.b32  	%r374, %r374, %r275;
	ld.global.u32 	%r276, [%rd7+196];
	xor.b32  	%r373, %r373, %r276;
$L__BB0_26:
	and.b32  	%r278, %r205, 1024;
	setp.eq.s32 	%p15, %r278, 0;
	@%p15 bra 	$L__BB0_28;
	ld.global.u32 	%r279, [%rd7+200];
	xor.b32  	%r377, %r377, %r279;
	ld.global.u32 	%r280, [%rd7+204];
	xor.b32  	%r376, %r376, %r280;
	ld.global.u32 	%r281, [%rd7+208];
	xor.b32  	%r375, %r375, %r281;
	ld.global.u32 	%r282, [%rd7+212];
	xor.b32  	%r374, %r374, %r282;
	ld.global.u32 	%r283, [%rd7+216];
	xor.b32  	%r373, %r373, %r283;
$L__BB0_28:
	and.b32  	%r285, %r205, 2048;
	setp.eq.s32 	%p16, %r285, 0;
	@%p16 bra 	$L__BB0_30;
	ld.global.u32 	%r286, [%rd7+220];
	xor.b32  	%r377, %r377, %r286;
	ld.global.u32 	%r287, [%rd7+224];
	xor.b32  	%r376, %r376, %r287;
	ld.global.u32 	%r288, [%rd7+228];
	xor.b32  	%r375, %r375, %r288;
	ld.global.u32 	%r289, [%rd7+232];
	xor.b32  	%r374, %r374, %r289;
	ld.global.u32 	%r290, [%rd7+236];
	xor.b32  	%r373, %r373, %r290;
$L__BB0_30:
	and.b32  	%r292, %r205, 4096;
	setp.eq.s32 	%p17, %r292, 0;
	@%p17 bra 	$L__BB0_32;
	ld.global.u32 	%r293, [%rd7+240];
	xor.b32  	%r377, %r377, %r293;
	ld.global.u32 	%r294, [%rd7+244];
	xor.b32  	%r376, %r376, %r294;
	ld.global.u32 	%r295, [%rd7+248];
	xor.b32  	%r375, %r375, %r295;
	ld.global.u32 	%r296, [%rd7+252];
	xor.b32  	%r374, %r374, %r296;
	ld.global.u32 	%r297, [%rd7+256];
	xor.b32  	%r373, %r373, %r297;
$L__BB0_32:
	and.b32  	%r299, %r205, 8192;
	setp.eq.s32 	%p18, %r299, 0;
	@%p18 bra 	$L__BB0_34;
	ld.global.u32 	%r300, [%rd7+260];
	xor.b32  	%r377, %r377, %r300;
	ld.global.u32 	%r301, [%rd7+264];
	xor.b32  	%r376, %r376, %r301;
	ld.global.u32 	%r302, [%rd7+268];
	xor.b32  	%r375, %r375, %r302;
	ld.global.u32 	%r303, [%rd7+272];
	xor.b32  	%r374, %r374, %r303;
	ld.global.u32 	%r304, [%rd7+276];
	xor.b32  	%r373, %r373, %r304;
$L__BB0_34:
	and.b32  	%r306, %r205, 16384;
	setp.eq.s32 	%p19, %r306, 0;
	@%p19 bra 	$L__BB0_36;
	ld.global.u32 	%r307, [%rd7+280];
	xor.b32  	%r377, %r377, %r307;
	ld.global.u32 	%r308, [%rd7+284];
	xor.b32  	%r376, %r376, %r308;
	ld.global.u32 	%r309, [%rd7+288];
	xor.b32  	%r375, %r375, %r309;
	ld.global.u32 	%r310, [%rd7+292];
	xor.b32  	%r374, %r374, %r310;
	ld.global.u32 	%r311, [%rd7+296];
	xor.b32  	%r373, %r373, %r311;
$L__BB0_36:
	and.b32  	%r313, %r205, 32768;
	setp.eq.s32 	%p20, %r313, 0;
	@%p20 bra 	$L__BB0_38;
	ld.global.u32 	%r314, [%rd7+300];
	xor.b32  	%r377, %r377, %r314;
	ld.global.u32 	%r315, [%rd7+304];
	xor.b32  	%r376, %r376, %r315;
	ld.global.u32 	%r316, [%rd7+308];
	xor.b32  	%r375, %r375, %r316;
	ld.global.u32 	%r317, [%rd7+312];
	xor.b32  	%r374, %r374, %r317;
	ld.global.u32 	%r318, [%rd7+316];
	xor.b32  	%r373, %r373, %r318;
$L__BB0_38:
	add.s32 	%r372, %r372, 16;
	setp.ne.s32 	%p21, %r372, 32;
	@%p21 bra 	$L__BB0_6;
	mad.lo.s32 	%r319, %r366, -31, %r13;
	add.s32 	%r366, %r319, 1;
	setp.ne.s32 	%p22, %r366, 5;
	@%p22 bra 	$L__BB0_5;
	st.global.u32 	[%rd3+4], %r377;
	st.global.u32 	[%rd3+8], %r376;
	st.global.u32 	[%rd3+12], %r375;
	st.global.u32 	[%rd3+16], %r374;
	st.global.u32 	[%rd3+20], %r373;
	add.s32 	%r360, %r360, 1;
	setp.lt.u32 	%p23, %r360, %r4;
	@%p23 bra 	$L__BB0_4;
$L__BB0_41:
	shr.u64 	%rd8, %rd24, 2;
	add.s32 	%r359, %r359, 1;
	setp.gt.u64 	%p24, %rd24, 3;
	mov.u64 	%rd24, %rd8;
	@%p24 bra 	$L__BB0_2;
$L__BB0_42:
	mov.b32 	%r320, 0;
	st.global.v2.u32 	[%rd3+24], {%r320, %r320};
	st.global.u32 	[%rd3+32], %r320;
	mov.b64 	%rd19, 0;
	st.global.u64 	[%rd3+40], %rd19;
	setp.lt.s32 	%p25, %r192, 1;
	@%p25 bra 	$L__BB0_55;
	ld.param.u64 	%rd23, [_Z15rellenarTableroPiiiiP17curandStateXORWOW_param_0];
	cvt.u32.u64 	%r321, %rd2;
	setp.lt.s32 	%p26, %r2, %r192;
	setp.lt.s32 	%p27, %r1, %r191;
	and.pred  	%p1, %p27, %p26;
	cvta.to.global.u64 	%rd20, %rd23;
	mul.wide.u32 	%rd21, %r321, 4;
	add.s64 	%rd9, %rd20, %rd21;
	mul.wide.u32 	%rd22, %r321, 48;
	add.s64 	%rd10, %rd1, %rd22;
	and.b32  	%r184, %r192, 3;
	setp.lt.u32 	%p28, %r192, 4;
	@%p28 bra 	$L__BB0_49;
	and.b32  	%r322, %r192, 2147483644;
	neg.s32 	%r453, %r322;
	not.pred 	%p29, %p1;
$L__BB0_45:
	@%p29 bra 	$L__BB0_48;
	ld.global.u32 	%r323, [%rd9];
	setp.ne.s32 	%p30, %r323, 0;
	@%p30 bra 	$L__BB0_48;
	ld.global.v2.u32 	{%r324, %r325}, [%rd10];
	shr.u32 	%r326, %r325, 2;
	xor.b32  	%r327, %r326, %r325;
	ld.global.v2.u32 	{%r328, %r329}, [%rd10+8];
	ld.global.v2.u32 	{%r330, %r331}, [%rd10+16];
	st.global.v2.u32 	[%rd10+8], {%r329, %r330};
	shl.b32 	%r332, %r331, 4;
	shl.b32 	%r333, %r327, 1;
	xor.b32  	%r334, %r333, %r332;
	xor.b32  	%r335, %r334, %r327;
	xor.b32  	%r336, %r335, %r331;
	st.global.v2.u32 	[%rd10+16], {%r331, %r336};
	add.s32 	%r337, %r324, 362437;
	st.global.v2.u32 	[%rd10], {%r337, %r328};
	add.s32 	%r338, %r336, %r337;
	rem.u32 	%r339, %r338, %r193;
	add.s32 	%r340, %r339, 1;
	st.global.u32 	[%rd9], %r340;
$L__BB0_48:
	add.s32 	%r453, %r453, 4;
	setp.ne.s32 	%p31, %r453, 0;
	@%p31 bra 	$L__BB0_45;
$L__BB0_49:
	setp.eq.s32 	%p32, %r184, 0;
	@%p32 bra 	$L__BB0_55;
	neg.s32 	%r454, %r184;
	not.pred 	%p33, %p1;
$L__BB0_51:
	.pragma "nounroll";
	@%p33 bra 	$L__BB0_54;
	ld.global.u32 	%r341, [%rd9];
	setp.ne.s32 	%p34, %r341, 0;
	@%p34 bra 	$L__BB0_54;
	ld.global.v2.u32 	{%r342, %r343}, [%rd10];
	shr.u32 	%r344, %r343, 2;
	xor.b32  	%r345, %r344, %r343;
	ld.global.v2.u32 	{%r346, %r347}, [%rd10+8];
	ld.global.v2.u32 	{%r348, %r349}, [%rd10+16];
	st.global.v2.u32 	[%rd10+8], {%r347, %r348};
	shl.b32 	%r350, %r349, 4;
	shl.b32 	%r351, %r345, 1;
	xor.b32  	%r352, %r351, %r350;
	xor.b32  	%r353, %r352, %r345;
	xor.b32  	%r354, %r353, %r349;
	st.global.v2.u32 	[%rd10+16], {%r349, %r354};
	add.s32 	%r355, %r342, 362437;
	st.global.v2.u32 	[%rd10], {%r355, %r346};
	add.s32 	%r356, %r354, %r355;
	rem.u32 	%r357, %r356, %r193;
	add.s32 	%r358, %r357, 1;
	st.global.u32 	[%rd9], %r358;
$L__BB0_54:
	add.s32 	%r454, %r454, 1;
	setp.ne.s32 	%p35, %r454, 0;
	@%p35 bra 	$L__BB0_51;
$L__BB0_55:
	ret;

}
	// .globl	_Z15eliminarBloquesPiiiii
.visible .entry _Z15eliminarBloquesPiiiii(
	.param .u64 .ptr .align 1 _Z15eliminarBloquesPiiiii_param_0,
	.param .u32 _Z15eliminarBloquesPiiiii_param_1,
	.param .u32 _Z15eliminarBloquesPiiiii_param_2,
	.param .u32 _Z15eliminarBloquesPiiiii_param_3,
	.param .u32 _Z15eliminarBloquesPiiiii_param_4
)
{
	.reg .pred 	%p<35>;
	.reg .b32 	%r<113>;
	.reg .b64 	%rd<43>;

	ld.param.u64 	%rd2, [_Z15eliminarBloquesPiiiii_param_0];
	ld.param.u32 	%r56, [_Z15eliminarBloquesPiiiii_param_1];
	ld.param.u32 	%r57, [_Z15eliminarBloquesPiiiii_param_2];
	ld.param.u32 	%r102, [_Z15eliminarBloquesPiiiii_param_3];
	ld.param.u32 	%r96, [_Z15eliminarBloquesPiiiii_param_4];
	cvta.to.global.u64 	%rd1, %rd2;
	mov.u32 	%r60, %tid.x;
	mov.u32 	%r1, %tid.y;
	mul.lo.s32 	%r2, %r102, %r56;
	add.s32 	%r61, %r2, %r96;
	mul.wide.s32 	%rd3, %r61, 4;
	add.s64 	%rd4, %rd1, %rd3;
	ld.global.u32 	%r3, [%rd4];
	mul.lo.s32 	%r4, %r60, %r1;
	mul.lo.s32 	%r5, %r57, %r56;
	setp.ge.s32 	%p1, %r4, %r5;
	setp.ne.s32 	%p2, %r60, %r102;
	or.pred  	%p3, %p1, %p2;
	@%p3 bra 	$L__BB1_21;
	setp.lt.s32 	%p20, %r96, 1;
	mov.u32 	%r107, %r96;
	@%p20 bra 	$L__BB1_5;
	add.s32 	%r6, %r2, -1;
	mov.u32 	%r93, %r96;
$L__BB1_3:
	add.s32 	%r78, %r6, %r93;
	mul.wide.s32 	%rd31, %r78, 4;
	add.s64 	%rd32, %rd1, %rd31;
	ld.global.u32 	%r79, [%rd32];
	setp.ne.s32 	%p21, %r79, %r3;
	mov.u32 	%r107, %r93;
	@%p21 bra 	$L__BB1_5;
	add.s32 	%r8, %r93, -1;
	setp.gt.u32 	%p22, %r93, 1;
	mov.b32 	%r107, 0;
	mov.u32 	%r93, %r8;
	@%p22 bra 	$L__BB1_3;
$L__BB1_5:
	add.s32 	%r10, %r57, -1;
	setp.ge.s32 	%p23, %r96, %r10;
	@%p23 bra 	$L__BB1_9;
	add.s32 	%r11, %r2, 1;
	mov.u32 	%r95, %r96;
$L__BB1_7:
	add.s32 	%r81, %r11, %r95;
	mul.wide.s32 	%rd33, %r81, 4;
	add.s64 	%rd34, %rd1, %rd33;
	ld.global.u32 	%r82, [%rd34];
	setp.ne.s32 	%p24, %r82, %r3;
	mov.u32 	%r96, %r95;
	@%p24 bra 	$L__BB1_9;
	add.s32 	%r95, %r95, 1;
	setp.ne.s32 	%p25, %r95, %r10;
	mov.u32 	%r96, %r10;
	@%p25 bra 	$L__BB1_7;
$L__BB1_9:
	setp.le.s32 	%p26, %r96, %r107;
	@%p26 bra 	$L__BB1_40;
	sub.s32 	%r83, %r96, %r107;
	add.s32 	%r15, %r83, 1;
	and.b32  	%r16, %r15, 7;
	setp.lt.u32 	%p27, %r83, 7;
	@%p27 bra 	$L__BB1_13;
	add.s32 	%r98, %r107, %r2;
	and.b32  	%r84, %r15, -8;
	neg.s32 	%r97, %r84;
$L__BB1_12:
	.pragma "nounroll";
	mul.wide.s32 	%rd35, %r98, 4;
	add.s64 	%rd36, %rd1, %rd35;
	mov.b32 	%r85, 0;
	st.global.u32 	[%rd36], %r85;
	st.global.u32 	[%rd36+4], %r85;
	st.global.u32 	[%rd36+8], %r85;
	st.global.u32 	[%rd36+12], %r85;
	st.global.u32 	[%rd36+16], %r85;
	st.global.u32 	[%rd36+20], %r85;
	st.global.u32 	[%rd36+24], %r85;
	st.global.u32 	[%rd36+28], %r85;
	add.s32 	%r107, %r107, 8;
	add.s32 	%r98, %r98, 8;
	add.s32 	%r97, %r97, 8;
	setp.eq.s32 	%p28, %r97, 0;
	@%p28 bra 	$L__BB1_13;
	bra.uni 	$L__BB1_12;
$L__BB1_13:
	setp.eq.s32 	%p29, %r16, 0;
	@%p29 bra 	$L__BB1_40;
	and.b32  	%r45, %r15, 3;
	setp.lt.u32 	%p30, %r16, 4;
	@%p30 bra 	$L__BB1_16;
	add.s32 	%r86, %r107, %r2;
	mul.wide.s32 	%rd37, %r86, 4;
	add.s64 	%rd38, %rd1, %rd37;
	mov.b32 	%r87, 0;
	st.global.u32 	[%rd38], %r87;
	st.global.u32 	[%rd38+4], %r87;
	st.global.u32 	[%rd38+8], %r87;
	st.global.u32 	[%rd38+12], %r87;
	add.s32 	%r107, %r107, 4;
$L__BB1_16:
	setp.eq.s32 	%p31, %r45, 0;
	@%p31 bra 	$L__BB1_40;
	setp.eq.s32 	%p32, %r45, 1;
	@%p32 bra 	$L__BB1_19;
	add.s32 	%r88, %r107, %r2;
	mul.wide.s32 	%rd39, %r88, 4;
	add.s64 	%rd40, %rd1, %rd39;
	mov.b32 	%r89, 0;
	st.global.u32 	[%rd40], %r89;
	st.global.u32 	[%rd40+4], %r89;
	add.s32 	%r107, %r107, 2;
$L__BB1_19:
	and.b32  	%r90, %r15, 1;
	setp.eq.b32 	%p33, %r90, 1;
	not.pred 	%p34, %p33;
	@%p34 bra 	$L__BB1_40;
	add.s32 	%r91, %r107, %r2;
	mul.wide.s32 	%rd41, %r91, 4;
	add.s64 	%rd42, %rd1, %rd41;
	mov.b32 	%r92, 0;
	st.global.u32 	[%rd42], %r92;
	bra.uni 	$L__BB1_40;
$L__BB1_21:
	setp.ge.s32 	%p4, %r4, %r5;
	setp.ne.s32 	%p5, %r1, %r96;
	or.pred  	%p6, %p4, %p5;
	@%p6 bra 	$L__BB1_40;
	min.s32 	%r25, %r102, 0;
	mov.u32 	%r100, %r102;
$L__BB1_23:
	mov.u32 	%r26, %r100;
	setp.lt.s32 	%p7, %r26, 1;
	mov.u32 	%r110, %r25;
	@%p7 bra 	$L__BB1_25;
	add.s32 	%r100, %r26, -1;
	mad.lo.s32 	%r62, %r100, %r56, %r96;
	mul.wide.s32 	%rd5, %r62, 4;
	add.s64 	%rd6, %rd1, %rd5;
	ld.global.u32 	%r63, [%rd6];
	setp.eq.s32 	%p8, %r63, %r3;
	mov.u32 	%r110, %r26;
	@%p8 bra 	$L__BB1_23;
$L__BB1_25:
	add.s32 	%r64, %r56, -1;
	max.s32 	%r29, %r102, %r64;
$L__BB1_26:
	mov.u32 	%r30, %r102;
	setp.eq.s32 	%p9, %r30, %r29;
	mov.u32 	%r103, %r29;
	@%p9 bra 	$L__BB1_28;
	add.s32 	%r102, %r30, 1;
	mad.lo.s32 	%r65, %r56, %r30, %r56;
	add.s32 	%r66, %r65, %r96;
	mul.wide.s32 	%rd7, %r66, 4;
	add.s64 	%rd8, %rd1, %rd7;
	ld.global.u32 	%r67, [%rd8];
	setp.eq.s32 	%p10, %r67, %r3;
	mov.u32 	%r103, %r30;
	@%p10 bra 	$L__BB1_26;
$L__BB1_28:
	setp.le.s32 	%p11, %r103, %r110;
	@%p11 bra 	$L__BB1_40;
	sub.s32 	%r68, %r103, %r110;
	add.s32 	%r33, %r68, 1;
	and.b32  	%r34, %r33, 7;
	setp.lt.u32 	%p12, %r68, 7;
	@%p12 bra 	$L__BB1_32;
	mad.lo.s32 	%r105, %r110, %r56, %r96;
	shl.b32 	%r36, %r56, 3;
	and.b32  	%r69, %r33, -8;
	neg.s32 	%r104, %r69;
	mul.wide.s32 	%rd11, %r56, 4;
$L__BB1_31:
	.pragma "nounroll";
	mul.wide.s32 	%rd9, %r105, 4;
	add.s64 	%rd10, %rd1, %rd9;
	mov.b32 	%r70, 0;
	st.global.u32 	[%rd10], %r70;
	add.s64 	%rd12, %rd10, %rd11;
	st.global.u32 	[%rd12], %r70;
	add.s64 	%rd13, %rd12, %rd11;
	st.global.u32 	[%rd13], %r70;
	add.s64 	%rd14, %rd13, %rd11;
	st.global.u32 	[%rd14], %r70;
	add.s64 	%rd15, %rd14, %rd11;
	st.global.u32 	[%rd15], %r70;
	add.s64 	%rd16, %rd15, %rd11;
	st.global.u32 	[%rd16], %r70;
	add.s64 	%rd17, %rd16, %rd11;
	st.global.u32 	[%rd17], %r70;
	add.s64 	%rd18, %rd17, %rd11;
	st.global.u32 	[%rd18], %r70;
	add.s32 	%r110, %r110, 8;
	add.s32 	%r105, %r105, %r36;
	add.s32 	%r104, %r104, 8;
	setp.eq.s32 	%p13, %r104, 0;
	@%p13 bra 	$L__BB1_32;
	bra.uni 	$L__BB1_31;
$L__BB1_32:
	setp.eq.s32 	%p14, %r34, 0;
	@%p14 bra 	$L__BB1_40;
	and.b32  	%r51, %r33, 3;
	setp.lt.u32 	%p15, %r34, 4;
	@%p15 bra 	$L__BB1_35;
	mad.lo.s32 	%r71, %r110, %r56, %r96;
	mul.wide.s32 	%rd19, %r71, 4;
	add.s64 	%rd20, %rd1, %rd19;
	mov.b32 	%r72, 0;
	st.global.u32 	[%rd20], %r72;
	mul.wide.s32 	%rd21, %r56, 4;
	add.s64 	%rd22, %rd20, %rd21;
	st.global.u32 	[%rd22], %r72;
	add.s64 	%rd23, %rd22, %rd21;
	st.global.u32 	[%rd23], %r72;
	add.s64 	%rd24, %rd23, %rd21;
	st.global.u32 	[%rd24], %r72;
	add.s32 	%r110, %r110, 4;
$L__BB1_35:
	setp.eq.s32 	%p16, %r51, 0;
	@%p16 bra 	$L__BB1_40;
	setp.eq.s32 	%p17, %r51, 1;
	@%p17 bra 	$L__BB1_38;
	mad.lo.s32 	%r73, %r110, %r56, %r96;
	mul.wide.s32 	%rd25, %r73, 4;
	add.s64 	%rd26, %rd1, %rd25;
	mov.b32 	%r74, 0;
	st.global.u32 	[%rd26], %r74;
	mul.wide.s32 	%rd27, %r56, 4;
	add.s64 	%rd28, %rd26, %rd27;
	st.global.u32 	[%rd28], %r74;
	add.s32 	%r110, %r110, 2;
$L__BB1_38:
	and.b32  	%r75, %r33, 1;
	setp.eq.b32 	%p18, %r75, 1;
	not.pred 	%p19, %p18;
	@%p19 bra 	$L__BB1_40;
	mad.lo.s32 	%r76, %r110, %r56, %r96;
	mul.wide.s32 	%rd29, %r76, 4;
	add.s64 	%rd30, %rd1, %rd29;
	mov.b32 	%r77, 0;
	st.global.u32 	[%rd30], %r77;
$L__BB1_40:
	bar.sync 	0;
	ret;

}
	// .globl	_Z12activarBombaPiibii
.visible .entry _Z12activarBombaPiibii(
	.param .u64 .ptr .align 1 _Z12activarBombaPiibii_param_0,
	.param .u32 _Z12activarBombaPiibii_param_1,
	.param .u8 _Z12activarBombaPiibii_param_2,
	.param .u32 _Z12activarBombaPiibii_param_3,
	.param .u32 _Z12activarBombaPiibii_param_4
)
{
	.reg .pred 	%p<4>;
	.reg .b16 	%rs<2>;
	.reg .b32 	%r<11>;
	.reg .b64 	%rd<7>;

	ld.param.u64 	%rd2, [_Z12activarBombaPiibii_param_0];
	ld.param.u32 	%r2, [_Z12activarBombaPiibii_param_1];
	ld.param.s8 	%rs1, [_Z12activarBombaPiibii_param_2];
	ld.param.u32 	%r3, [_Z12activarBombaPiibii_param_3];
	ld.param.u32 	%r4, [_Z12activarBombaPiibii_param_4];
	cvta.to.global.u64 	%rd1, %rd2;
	mov.u32 	%r1, %tid.x;
	setp.eq.s16 	%p1, %rs1, 0;
	@%p1 bra 	$L__BB2_3;
	max.s32 	%r5, %r2, %r1;
	setp.ge.s32 	%p2, %r5, %r3;
	@%p2 bra 	$L__BB2_5;
	mad.lo.s32 	%r6, %r4, %r2, %r1;
	mul.wide.s32 	%rd3, %r6, 4;
	add.s64 	%rd4, %rd1, %rd3;
	mov.b32 	%r7, 0;
	st.global.u32 	[%rd4], %r7;
	bra.uni 	$L__BB2_5;
$L__BB2_3:
	max.s32 	%r8, %r2, %r1;
	setp.ge.s32 	%p3, %r8, %r4;
	@%p3 bra 	$L__BB2_5;
	mad.lo.s32 	%r9, %r4, %r1, %r2;
	mul.wide.s32 	%rd5, %r9, 4;
	add.s64 	%rd6, %rd1, %rd5;
	mov.b32 	%r10, 0;
	st.global.u32 	[%rd6], %r10;
$L__BB2_5:
	ret;

}
	// .globl	_Z19activarRompecabezasPiiiiii
.visible .entry _Z19activarRompecabezasPiiiiii(
	.param .u64 .ptr .align 1 _Z19activarRompecabezasPiiiiii_param_0,
	.param .u32 _Z19activarRompecabezasPiiiiii_param_1,
	.param .u32 _Z19activarRompecabezasPiiiiii_param_2,
	.param .u32 _Z19activarRompecabezasPiiiiii_param_3,
	.param .u32 _Z19activarRompecabezasPiiiiii_param_4,
	.param .u32 _Z19activarRompecabezasPiiiiii_param_5
)
{
	.reg .pred 	%p<4>;
	.reg .b32 	%r<16>;
	.reg .b64 	%rd<7>;

	ld.param.u64 	%rd4, [_Z19activarRompecabezasPiiiiii_param_0];
	ld.param.u32 	%r6, [_Z19activarRompecabezasPiiiiii_param_1];
	ld.param.u32 	%r7, [_Z19activarRompecabezasPiiiiii_param_2];
	ld.param.u32 	%r10, [_Z19activarRompecabezasPiiiiii_param_3];
	ld.param.u32 	%r8, [_Z19activarRompecabezasPiiiiii_param_4];
	ld.param.u32 	%r9, [_Z19activarRompecabezasPiiiiii_param_5];
	cvta.to.global.u64 	%rd1, %rd4;
	mov.u32 	%r15, %tid.x;
	mul.lo.s32 	%r2, %r10, %r7;
	setp.ge.s32 	%p1, %r15, %r2;
	@%p1 bra 	$L__BB3_5;
	mad.lo.s32 	%r11, %r9, %r7, %r8;
	mul.wide.s32 	%rd5, %r11, 4;
	add.s64 	%rd2, %rd1, %rd5;
	mov.u32 	%r3, %ntid.x;
$L__BB3_2:
	mul.wide.s32 	%rd6, %r15, 4;
	add.s64 	%rd3, %rd1, %rd6;
	ld.global.u32 	%r12, [%rd3];
	setp.ne.s32 	%p2, %r12, %r6;
	@%p2 bra 	$L__BB3_4;
	mov.b32 	%r13, 0;
	st.global.u32 	[%rd3], %r13;
$L__BB3_4:
	mov.b32 	%r14, 0;
	st.global.u32 	[%rd2], %r14;
	add.s32 	%r15, %r15, %r3;
	setp.lt.s32 	%p3, %r15, %r2;
	@%p3 bra 	$L__BB3_2;
$L__BB3_5:
	ret;

}
	// .globl	_Z10activarTNTPiiiii
.visible .entry _Z10activarTNTPiiiii(
	.param .u64 .ptr .align 1 _Z10activarTNTPiiiii_param_0,
	.param .u32 _Z10activarTNTPiiiii_param_1,
	.param .u32 _Z10activarTNTPiiiii_param_2,
	.param .u32 _Z10activarTNTPiiiii_param_3,
	.param .u32 _Z10activarTNTPiiiii_param_4
)
{
	.reg .pred 	%p<10>;
	.reg .b32 	%r<20>;
	.reg .b64 	%rd<5>;

	ld.param.u64 	%rd1, [_Z10activarTNTPiiiii_param_0];
	ld.param.u32 	%r3, [_Z10activarTNTPiiiii_param_1];
	ld.param.u32 	%r4, [_Z10activarTNTPiiiii_param_2];
	ld.param.u32 	%r6, [_Z10activarTNTPiiiii_param_3];
	ld.param.u32 	%r5, [_Z10activarTNTPiiiii_param_4];
	mov.u32 	%r7, %ctaid.x;
	mov.u32 	%r8, %ntid.x;
	mov.u32 	%r9, %tid.x;
	mad.lo.s32 	%r1, %r7, %r8, %r9;
	mov.u32 	%r10, %ctaid.y;
	mov.u32 	%r11, %ntid.y;
	mov.u32 	%r12, %tid.y;
	mad.lo.s32 	%r2, %r10, %r11, %r12;
	mul.lo.s32 	%r13, %r5, %r6;
	setp.ge.s32 	%p1, %r1, %r13;
	@%p1 bra 	$L__BB4_3;
	add.s32 	%r14, %r4, -2;
	setp.ge.s32 	%p2, %r1, %r14;
	add.s32 	%r15, %r4, 2;
	setp.le.s32 	%p3, %r1, %r15;
	and.pred  	%p4, %p2, %p3;
	add.s32 	%r16, %r3, -2;
	setp.ge.s32 	%p5, %r2, %r16;
	add.s32 	%r17, %r3, 2;
	setp.le.s32 	%p6, %r2, %r17;
	and.pred  	%p7, %p5, %p6;
	and.pred  	%p8, %p4, %p7;
	not.pred 	%p9, %p8;
	@%p9 bra 	$L__BB4_3;
	mad.lo.s32 	%r18, %r5, %r1, %r2;
	cvta.to.global.u64 	%rd2, %rd1;
	mul.wide.s32 	%rd3, %r18, 4;
	add.s64 	%rd4, %rd2, %rd3;
	mov.b32 	%r19, 0;
	st.global.u32 	[%rd4], %r19;
$L__BB4_3:
	ret;

}
	// .globl	_Z16dejarCaerBloquesPiii
.visible .entry _Z16dejarCaerBloquesPiii(
	.param .u64 .ptr .align 1 _Z16dejarCaerBloquesPiii_param_0,
	.param .u32 _Z16dejarCaerBloquesPiii_param_1,
	.param .u32 _Z16dejarCaerBloquesPiii_param_2
)
{
	.reg .pred 	%p<6>;
	.reg .b32 	%r<21>;
	.reg .b64 	%rd<11>;

	ld.param.u64 	%rd2, [_Z16dejarCaerBloquesPiii_param_0];
	ld.param.u32 	%r8, [_Z16dejarCaerBloquesPiii_param_1];
	ld.param.u32 	%r9, [_Z16dejarCaerBloquesPiii_param_2];
	cvta.to.global.u64 	%rd1, %rd2;
	setp.lt.s32 	%p1, %r8, 1;
	@%p1 bra 	$L__BB5_7;
	mov.u32 	%r11, %tid.x;
	rem.s32 	%r1, %r11, %r9;
	mov.b32 	%r18, 0;
	mul.wide.s32 	%rd7, %r9, 4;
$L__BB5_2:
	mad.lo.s32 	%r20, %r18, %r9, %r1;
	mul.wide.s32 	%rd3, %r20, 4;
	add.s64 	%rd4, %rd1, %rd3;
	ld.global.u32 	%r12, [%rd4];
	setp.ne.s32 	%p2, %r12, 0;
	@%p2 bra 	$L__BB5_6;
	div.s32 	%r13, %r20, %r9;
	setp.lt.s32 	%p3, %r13, 1;
	@%p3 bra 	$L__BB5_5;
$L__BB5_4:
	sub.s32 	%r20, %r20, %r9;
	mul.wide.s32 	%rd5, %r20, 4;
	add.s64 	%rd6, %rd1, %rd5;
	ld.global.u32 	%r14, [%rd6];
	add.s64 	%rd8, %rd6, %rd7;
	st.global.u32 	[%rd8], %r14;
	mov.b32 	%r15, 0;
	st.global.u32 	[%rd6], %r15;
	div.s32 	%r16, %r20, %r9;
	setp.gt.s32 	%p4, %r16, 0;
	@%p4 bra 	$L__BB5_4;
$L__BB5_5:
	mul.wide.s32 	%rd9, %r20, 4;
	add.s64 	%rd10, %rd1, %rd9;
	mov.b32 	%r17, 0;
	st.global.u32 	[%rd10], %r17;
$L__BB5_6:
	add.s32 	%r18, %r18, 1;
	setp.ne.s32 	%p5, %r18, %r8;
	@%p5 bra 	$L__BB5_2;
$L__BB5_7:
	ret;

}
	// .globl	_Z12ponerPowerupPiiiiii
.visible .entry _Z12ponerPowerupPiiiiii(
	.param .u64 .ptr .align 1 _Z12ponerPowerupPiiiiii_param_0,
	.param .u32 _Z12ponerPowerupPiiiiii_param_1,
	.param .u32 _Z12ponerPowerupPiiiiii_param_2,
	.param .u32 _Z12ponerPowerupPiiiiii_param_3,
	.param .u32 _Z12ponerPowerupPiiiiii_param_4,
	.param .u32 _Z12ponerPowerupPiiiiii_param_5
)
{
	.reg .pred 	%p<5>;
	.reg .b32 	%r<24>;
	.reg .b64 	%rd<11>;

	ld.param.u64 	%rd2, [_Z12ponerPowerupPiiiiii_param_0];
	ld.param.u32 	%r2, [_Z12ponerPowerupPiiiiii_param_1];
	ld.param.u32 	%r3, [_Z12ponerPowerupPiiiiii_param_3];
	ld.param.u32 	%r4, [_Z12ponerPowerupPiiiiii_param_4];
	ld.param.u32 	%r5, [_Z12ponerPowerupPiiiiii_param_5];
	cvta.to.global.u64 	%rd1, %rd2;
	mov.u32 	%r6, %tid.x;
	mov.u32 	%r7, %tid.y;
	mov.b32 	%r8, 0;
	st.global.u32 	[posicionesCero], %r8;
	mad.lo.s32 	%r9, %r2, %r6, %r7;
	mul.wide.s32 	%rd3, %r9, 4;
	add.s64 	%rd4, %rd1, %rd3;
	ld.global.u32 	%r10, [%rd4];
	setp.ne.s32 	%p1, %r10, 0;
	@%p1 bra 	$L__BB6_2;
	atom.global.add.u32 	%r11, [posicionesCero], 1;
$L__BB6_2:
	bar.sync 	0;
	ld.global.u32 	%r1, [posicionesCero];
	setp.eq.s32 	%p2, %r1, 6;
	@%p2 bra 	$L__BB6_5;
	setp.ne.s32 	%p3, %r1, 5;
	@%p3 bra 	$L__BB6_6;
	mad.lo.s32 	%r14, %r3, %r2, %r4;
	mul.wide.s32 	%rd7, %r14, 4;
	add.s64 	%rd8, %rd1, %rd7;
	mov.b32 	%r15, 10;
	st.global.u32 	[%rd8], %r15;
	bra.uni 	$L__BB6_8;
$L__BB6_5:
	mad.lo.s32 	%r12, %r3, %r2, %r4;
	mul.wide.s32 	%rd5, %r12, 4;
	add.s64 	%rd6, %rd1, %rd5;
	mov.b32 	%r13, 20;
	st.global.u32 	[%rd6], %r13;
	bra.uni 	$L__BB6_8;
$L__BB6_6:
	setp.lt.s32 	%p4, %r1, 7;
	@%p4 bra 	$L__BB6_8;
	mul.hi.s32 	%r16, %r5, 1717986919;
	shr.u32 	%r17, %r16, 31;
	shr.s32 	%r18, %r16, 2;
	add.s32 	%r19, %r18, %r17;
	mul.lo.s32 	%r20, %r19, 10;
	sub.s32 	%r21, %r5, %r20;
	add.s32 	%r22, %r21, 50;
	mad.lo.s32 	%r23, %r3, %r2, %r4;
	mul.wide.s32 	%rd9, %r23, 4;
	add.s64 	%rd10, %rd1, %rd9;
	st.global.u32 	[%rd10], %r22;
$L__BB6_8:
	ret;

}


// ===== COMPILED SASS (sm_100) =====

	.target	sm_100

	.elftype	@"ET_EXEC"


//--------------------- .note.nv.tkinfo           --------------------------
	.section	.note.nv.tkinfo,"",@"SHT_NOTE"
	.sectionflags	@"SHF_NOTE_NV_TKINFO"
	.tkinfo
        /*0018*/ 	.word	0x00000002
        /*0030*/ 	.string	""
        /*0030*/ 	.string	"ptxas"
        /*0030*/ 	.string	"Cuda compilation tools, release 13.0, V13.0.88"
        /*0030*/ 	.string	"Build cuda_13.0.r13.0/compiler.36424714_0"
        /*0030*/ 	.string	"-arch sm_100 -m 64 "



//--------------------- .note.nv.cuinfo           --------------------------
	.section	.note.nv.cuinfo,"",@"SHT_NOTE"
	.sectionflags	@"SHF_NOTE_NV_CUINFO"
        /*0018*/ 	.short	0x0002
        /*001a*/ 	.short	0x0064
        /*001c*/ 	.short	0x0082
	.zero		2


//--------------------- .nv.info                  --------------------------
	.section	.nv.info,"",@"SHT_CUDA_INFO"
	.align	4


	//----- nvinfo : EIATTR_REGCOUNT
	.align		4
        /*0000*/ 	.byte	0x04, 0x2f
        /*0002*/ 	.short	(.L_11 - .L_10)
	.align		4
.L_10:
        /*0004*/ 	.word	index@(_Z15rellenarTableroPiiiiP17curandStateXORWOW)
        /*0008*/ 	.word	0x00000020


	//----- nvinfo : EIATTR_FRAME_SIZE
	.align		4
.L_11:
        /*000c*/ 	.byte	0x04, 0x11
        /*000e*/ 	.short	(.L_13 - .L_12)
	.align		4
.L_12:
        /*0010*/ 	.word	index@(_Z15rellenarTableroPiiiiP17curandStateXORWOW)
        /*0014*/ 	.word	0x00000000


	//----- nvinfo : EIATTR_REGCOUNT
	.align		4
.L_13:
        /*0018*/ 	.byte	0x04, 0x2f
        /*001a*/ 	.short	(.L_15 - .L_14)
	.align		4
.L_14:
        /*001c*/ 	.word	index@(_Z15eliminarBloquesPiiiii)
        /*0020*/ 	.word	0x0000001b


	//----- nvinfo : EIATTR_FRAME_SIZE
	.align		4
.L_15:
        /*0024*/ 	.byte	0x04, 0x11
        /*0026*/ 	.short	(.L_17 - .L_16)
	.align		4
.L_16:
        /*0028*/ 	.word	index@(_Z15eliminarBloquesPiiiii)
        /*002c*/ 	.word	0x00000000


	//----- nvinfo : EIATTR_REGCOUNT
	.align		4
.L_17:
        /*0030*/ 	.byte	0x04, 0x2f
        /*0032*/ 	.short	(.L_19 - .L_18)
	.align		4
.L_18:
        /*0034*/ 	.word	index@(_Z12activarBombaPiibii)
        /*0038*/ 	.word	0x00000008


	//----- nvinfo : EIATTR_FRAME_SIZE
	.align		4
.L_19:
        /*003c*/ 	.byte	0x04, 0x11
        /*003e*/ 	.short	(.L_21 - .L_20)
	.align		4
.L_20:
        /*0040*/ 	.word	index@(_Z12activarBombaPiibii)
        /*0044*/ 	.word	0x00000000


	//----- nvinfo : EIATTR_REGCOUNT
	.align		4
.L_21:
        /*0048*/ 	.byte	0x04, 0x2f
        /*004a*/ 	.short	(.L_23 - .L_22)
	.align		4
.L_22:
        /*004c*/ 	.word	index@(_Z19activarRompecabezasPiiiiii)
        /*0050*/ 	.word	0x0000000c


	//----- nvinfo : EIATTR_FRAME_SIZE
	.align		4
.L_23:
        /*0054*/ 	.byte	0x04, 0x11
        /*0056*/ 	.short	(.L_25 - .L_24)
	.align		4
.L_24:
        /*0058*/ 	.word	index@(_Z19activarRompecabezasPiiiiii)
        /*005c*/ 	.word	0x00000000


	//----- nvinfo : EIATTR_REGCOUNT
	.align		4
.L_25:
        /*0060*/ 	.byte	0x04, 0x2f
        /*0062*/ 	.short	(.L_27 - .L_26)
	.align		4
.L_26:
        /*0064*/ 	.word	index@(_Z10activarTNTPiiiii)
        /*0068*/ 	.word	0x00000008


	//----- nvinfo : EIATTR_FRAME_SIZE
	.align		4
.L_27:
        /*006c*/ 	.byte	0x04, 0x11
        /*006e*/ 	.short	(.L_29 - .L_28)
	.align		4
.L_28:
        /*0070*/ 	.word	index@(_Z10activarTNTPiiiii)
        /*0074*/ 	.word	0x00000000


	//----- nvinfo : EIATTR_REGCOUNT
	.align		4
.L_29:
        /*0078*/ 	.byte	0x04, 0x2f
        /*007a*/ 	.short	(.L_31 - .L_30)
	.align		4
.L_30:
        /*007c*/ 	.word	index@(_Z16dejarCaerBloquesPiii)
        /*0080*/ 	.word	0x00000012


	//----- nvinfo : EIATTR_FRAME_SIZE
	.align		4
.L_31:
        /*0084*/ 	.byte	0x04, 0x11
        /*0086*/ 	.short	(.L_33 - .L_32)
	.align		4
.L_32:
        /*0088*/ 	.word	index@(_Z16dejarCaerBloquesPiii)
        /*008c*/ 	.word	0x00000000


	//----- nvinfo : EIATTR_REGCOUNT
	.align		4
.L_33:
        /*0090*/ 	.byte	0x04, 0x2f
        /*0092*/ 	.short	(.L_35 - .L_34)
	.align		4
.L_34:
        /*0094*/ 	.word	index@(_Z12ponerPowerupPiiiiii)
        /*0098*/ 	.word	0x0000000a


	//----- nvinfo : EIATTR_FRAME_SIZE
	.align		4
.L_35:
        /*009c*/ 	.byte	0x04, 0x11
        /*009e*/ 	.short	(.L_37 - .L_36)
	.align		4
.L_36:
        /*00a0*/ 	.word	index@(_Z12ponerPowerupPiiiiii)
        /*00a4*/ 	.word	0x00000000


	//----- nvinfo : EIATTR_MIN_STACK_SIZE
	.align		4
.L_37:
        /*00a8*/ 	.byte	0x04, 0x12
        /*00aa*/ 	.short	(.L_39 - .L_38)
	.align		4
.L_38:
        /*00ac*/ 	.word	index@(_Z12ponerPowerupPiiiiii)
        /*00b0*/ 	.word	0x00000000


	//----- nvinfo : EIATTR_MIN_STACK_SIZE
	.align		4
.L_39:
        /*00b4*/ 	.byte	0x04, 0x12
        /*00b6*/ 	.short	(.L_41 - .L_40)
	.align		4
.L_40:
        /*00b8*/ 	.word	index@(_Z16dejarCaerBloquesPiii)
        /*00bc*/ 	.word	0x00000000


	//----- nvinfo : EIATTR_MIN_STACK_SIZE
	.align		4
.L_41:
        /*00c0*/ 	.byte	0x04, 0x12
        /*00c2*/ 	.short	(.L_43 - .L_42)
	.align		4
.L_42:
        /*00c4*/ 	.word	index@(_Z10activarTNTPiiiii)
        /*00c8*/ 	.word	0x00000000


	//----- nvinfo : EIATTR_MIN_STACK_SIZE
	.align		4
.L_43:
        /*00cc*/ 	.byte	0x04, 0x12
        /*00ce*/ 	.short	(.L_45 - .L_44)
	.align		4
.L_44:
        /*00d0*/ 	.word	index@(_Z19activarRompecabezasPiiiiii)
        /*00d4*/ 	.word	0x00000000


	//----- nvinfo : EIATTR_MIN_STACK_SIZE
	.align		4
.L_45:
        /*00d8*/ 	.byte	0x04, 0x12
        /*00da*/ 	.short	(.L_47 - .L_46)
	.align		4
.L_46:
        /*00dc*/ 	.word	index@(_Z12activarBombaPiibii)
        /*00e0*/ 	.word	0x00000000


	//----- nvinfo : EIATTR_MIN_STACK_SIZE
	.align		4
.L_47:
        /*00e4*/ 	.byte	0x04, 0x12
        /*00e6*/ 	.short	(.L_49 - .L_48)
	.align		4
.L_48:
        /*00e8*/ 	.word	index@(_Z15eliminarBloquesPiiiii)
        /*00ec*/ 	.word	0x00000000


	//----- nvinfo : EIATTR_MIN_STACK_SIZE
	.align		4
.L_49:
        /*00f0*/ 	.byte	0x04, 0x12
        /*00f2*/ 	.short	(.L_51 - .L_50)
	.align		4
.L_50:
        /*00f4*/ 	.word	index@(_Z15rellenarTableroPiiiiP17curandStateXORWOW)
        /*00f8*/ 	.word	0x00000000
.L_51:


//--------------------- .nv.compat                --------------------------
	.section	.nv.compat,"",@"SHT_CUDA_COMPAT_INFO"
	.align	4
        /*0000*/ 	.byte	0x02, 0x09, 0x00, 0x00, 0x02, 0x02, 0x01, 0x00, 0x02, 0x05, 0x05, 0x00, 0x03, 0x07, 0x01, 0x01
        /*0010*/ 	.byte	0x02, 0x03, 0x00, 0x00, 0x02, 0x06, 0x01, 0x00, 0x04, 0x0b, 0x08, 0x00, 0x09, 0x00, 0x00, 0x00
        /*0020*/ 	.byte	0x00, 0x00, 0x00, 0x00


//--------------------- .nv.info._Z12ponerPowerupPiiiiii --------------------------
	.section	.nv.info._Z12ponerPowerupPiiiiii,"",@"SHT_CUDA_INFO"
	.sectionflags	@""
	.align	4


	//----- nvinfo : EIATTR_CUDA_API_VERSION
	.align		4
        /*0000*/ 	.byte	0x04, 0x37
        /*0002*/ 	.short	(.L_53 - .L_52)
.L_52:
        /*0004*/ 	.word	0x00000082


	//----- nvinfo : EIATTR_KPARAM_INFO
	.align		4
.L_53:
        /*0008*/ 	.byte	0x04, 0x17
        /*000a*/ 	.short	(.L_55 - .L_54)
.L_54:
        /*000c*/ 	.word	0x00000000
        /*0010*/ 	.short	0x0005
        /*0012*/ 	.short	0x0018
        /*0014*/ 	.byte	0x00, 0xf0, 0x11, 0x00


	//----- nvinfo : EIATTR_KPARAM_INFO
	.align		4
.L_55:
        /*0018*/ 	.byte	0x04, 0x17
        /*001a*/ 	.short	(.L_57 - .L_56)
.L_56:
        /*001c*/ 	.word	0x00000000
        /*0020*/ 	.short	0x0004
        /*0022*/ 	.short	0x0014
        /*0024*/ 	.byte	0x00, 0xf0, 0x11, 0x00


	//----- nvinfo : EIATTR_KPARAM_INFO
	.align		4
.L_57:
        /*0028*/ 	.byte	0x04, 0x17
        /*002a*/ 	.short	(.L_59 - .L_58)
.L_58:
        /*002c*/ 	.word	0x00000000
        /*0030*/ 	.short	0x0003
        /*0032*/ 	.short	0x0010
        /*0034*/ 	.byte	0x00, 0xf0, 0x11, 0x00


	//----- nvinfo : EIATTR_KPARAM_INFO
	.align		4
.L_59:
        /*0038*/ 	.byte	0x04, 0x17
        /*003a*/ 	.short	(.L_61 - .L_60)
.L_60:
        /*003c*/ 	.word	0x00000000
        /*0040*/ 	.short	0x0002
        /*0042*/ 	.short	0x000c
        /*0044*/ 	.byte	0x00, 0xf0, 0x11, 0x00


	//----- nvinfo : EIATTR_KPARAM_INFO
	.align		4
.L_61:
        /*0048*/ 	.byte	0x04, 0x17
        /*004a*/ 	.short	(.L_63 - .L_62)
.L_62:
        /*004c*/ 	.word	0x00000000
        /*0050*/ 	.short	0x0001
        /*0052*/ 	.short	0x0008
        /*0054*/ 	.byte	0x00, 0xf0, 0x11, 0x00


	//----- nvinfo : EIATTR_KPARAM_INFO
	.align		4
.L_63:
        /*0058*/ 	.byte	0x04, 0x17
        /*005a*/ 	.short	(.L_65 - .L_64)
.L_64:
        /*005c*/ 	.word	0x00000000
        /*0060*/ 	.short	0x0000
        /*0062*/ 	.short	0x0000
        /*0064*/ 	.byte	0x00, 0xf5, 0x21, 0x00


	//----- nvinfo : EIATTR_SPARSE_MMA_MASK
	.align		4
.L_65:
        /*0068*/ 	.byte	0x03, 0x50
        /*006a*/ 	.short	0x0000


	//----- nvinfo : EIATTR_MAXREG_COUNT
	.align		4
        /*006c*/ 	.byte	0x03, 0x1b
        /*006e*/ 	.short	0x00ff


	//----- nvinfo : EIATTR_NUM_BARRIERS
	.align		4
        /*0070*/ 	.byte	0x02, 0x4c
        /*0072*/ 	.byte	0x01
	.zero		1


	//----- nvinfo : EIATTR_MERCURY_ISA_VERSION
	.align		4
        /*0074*/ 	.byte	0x03, 0x5f
        /*0076*/ 	.short	0x0101


	//----- nvinfo : EIATTR_INT_WARP_WIDE_INSTR_OFFSETS
	.align		4
        /*0078*/ 	.byte	0x04, 0x31
        /*007a*/ 	.short	(.L_67 - .L_66)


	//   ....[0]....
.L_66:
        /*007c*/ 	.word	0x000000f0


	//----- nvinfo : EIATTR_VRC_CTA_INIT_COUNT
	.align		4
.L_67:
        /*0080*/ 	.byte	0x02, 0x4a
	.zero		1
	.zero		1


	//----- nvinfo : EIATTR_EXIT_INSTR_OFFSETS
	.align		4
        /*0084*/ 	.byte	0x04, 0x1c
        /*0086*/ 	.short	(.L_69 - .L_68)


	//   ....[0]....
.L_68:
        /*0088*/ 	.word	0x000001f0


	//   ....[1]....
        /*008c*/ 	.word	0x00000210


	//   ....[2]....
        /*0090*/ 	.word	0x000002c0


	//   ....[3]....
        /*0094*/ 	.word	0x00000320


	//----- nvinfo : EIATTR_CRS_STACK_SIZE
	.align		4
.L_69:
        /*0098*/ 	.byte	0x04, 0x1e
        /*009a*/ 	.short	(.L_71 - .L_70)
.L_70:
        /*009c*/ 	.word	0x00000000


	//----- nvinfo : EIATTR_CBANK_PARAM_SIZE
	.align		4
.L_71:
        /*00a0*/ 	.byte	0x03, 0x19
        /*00a2*/ 	.short	0x001c


	//----- nvinfo : EIATTR_PARAM_CBANK
	.align		4
        /*00a4*/ 	.byte	0x04, 0x0a
        /*00a6*/ 	.short	(.L_73 - .L_72)
	.align		4
.L_72:
        /*00a8*/ 	.word	index@(.nv.constant0._Z12ponerPowerupPiiiiii)
        /*00ac*/ 	.short	0x0380
        /*00ae*/ 	.short	0x001c


	//----- nvinfo : EIATTR_SW_WAR
	.align		4
.L_73:
        /*00b0*/ 	.byte	0x04, 0x36
        /*00b2*/ 	.short	(.L_75 - .L_74)
.L_74:
        /*00b4*/ 	.word	0x00000008
.L_75:


//--------------------- .nv.info._Z16dejarCaerBloquesPiii --------------------------
	.section	.nv.info._Z16dejarCaerBloquesPiii,"",@"SHT_CUDA_INFO"
	.sectionflags	@""
	.align	4


	//----- nvinfo : EIATTR_CUDA_API_VERSION
	.align		4
        /*0000*/ 	.byte	0x04, 0x37
        /*0002*/ 	.short	(.L_77 - .L_76)
.L_76:
        /*0004*/ 	.word	0x00000082


	//----- nvinfo : EIATTR_KPARAM_INFO
	.align		4
.L_77:
        /*0008*/ 	.byte	0x04, 0x17
        /*000a*/ 	.short	(.L_79 - .L_78)
.L_78:
        /*000c*/ 	.word	0x00000000
        /*0010*/ 	.short	0x0002
        /*0012*/ 	.short	0x000c
        /*0014*/ 	.byte	0x00, 0xf0, 0x11, 0x00


	//----- nvinfo : EIATTR_KPARAM_INFO
	.align		4
.L_79:
        /*0018*/ 	.byte	0x04, 0x17
        /*001a*/ 	.short	(.L_81 - .L_80)
.L_80:
        /*001c*/ 	.word	0x00000000
        /*0020*/ 	.short	0x0001
        /*0022*/ 	.short	0x0008
        /*0024*/ 	.byte	0x00, 0xf0, 0x11, 0x00


	//----- nvinfo : EIATTR_KPARAM_INFO
	.align		4
.L_81:
        /*0028*/ 	.byte	0x04, 0x17
        /*002a*/ 	.short	(.L_83 - .L_82)
.L_82:
        /*002c*/ 	.word	0x00000000
        /*0030*/ 	.short	0x0000
        /*0032*/ 	.short	0x0000
        /*0034*/ 	.byte	0x00, 0xf5, 0x21, 0x00


	//----- nvinfo : EIATTR_SPARSE_MMA_MASK
	.align		4
.L_83:
        /*0038*/ 	.byte	0x03, 0x50
        /*003a*/ 	.short	0x0000


	//----- nvinfo : EIATTR_MAXREG_COUNT
	.align		4
        /*003c*/ 	.byte	0x03, 0x1b
        /*003e*/ 	.short	0x00ff


	//----- nvinfo : EIATTR_MERCURY_ISA_VERSION
	.align		4
        /*0040*/ 	.byte	0x03, 0x5f
        /*0042*/ 	.short	0x0101


	//----- nvinfo : EIATTR_VRC_CTA_INIT_COUNT
	.align		4
        /*0044*/ 	.byte	0x02, 0x4a
	.zero		1
	.zero		1


	//----- nvinfo : EIATTR_EXIT_INSTR_OFFSETS
	.align		4
        /*0048*/ 	.byte	0x04, 0x1c
        /*004a*/ 	.short	(.L_85 - .L_84)


	//   ....[0]....
.L_84:
        /*004c*/ 	.word	0x00000030


	//   ....[1]....
        /*0050*/ 	.word	0x00000650


	//----- nvinfo : EIATTR_CRS_STACK_SIZE
	.align		4
.L_85:
        /*0054*/ 	.byte	0x04, 0x1e
        /*0056*/ 	.short	(.L_87 - .L_86)
.L_86:
        /*0058*/ 	.word	0x00000000


	//----- nvinfo : EIATTR_CBANK_PARAM_SIZE
	.align		4
.L_87:
        /*005c*/ 	.byte	0x03, 0x19
        /*005e*/ 	.short	0x0010


	//----- nvinfo : EIATTR_PARAM_CBANK
	.align		4
        /*0060*/ 	.byte	0x04, 0x0a
        /*0062*/ 	.short	(.L_89 - .L_88)
	.align		4
.L_88:
        /*0064*/ 	.word	index@(.nv.constant0._Z16dejarCaerBloquesPiii)
        /*0068*/ 	.short	0x0380
        /*006a*/ 	.short	0x0010


	//----- nvinfo : EIATTR_SW_WAR
	.align		4
.L_89:
        /*006c*/ 	.byte	0x04, 0x36
        /*006e*/ 	.short	(.L_91 - .L_90)
.L_90:
        /*0070*/ 	.word	0x00000008
.L_91:


//--------------------- .nv.info._Z10activarTNTPiiiii --------------------------
	.section	.nv.info._Z10activarTNTPiiiii,"",@"SHT_CUDA_INFO"
	.sectionflags	@""
	.align	4


	//----- nvinfo : EIATTR_CUDA_API_VERSION
	.align		4
        /*0000*/ 	.byte	0x04, 0x37
        /*0002*/ 	.short	(.L_93 - .L_92)
.L_92:
        /*0004*/ 	.word	0x00000082


	//----- nvinfo : EIATTR_KPARAM_INFO
	.align		4
.L_93:
        /*0008*/ 	.byte	0x04, 0x17
        /*000a*/ 	.short	(.L_95 - .L_94)
.L_94:
        /*000c*/ 	.word	0x00000000
        /*0010*/ 	.short	0x0004
        /*0012*/ 	.short	0x0014
        /*0014*/ 	.byte	0x00, 0xf0, 0x11, 0x00


	//----- nvinfo : EIATTR_KPARAM_INFO
	.align		4
.L_95:
        /*0018*/ 	.byte	0x04, 0x17
        /*001a*/ 	.short	(.L_97 - .L_96)
.L_96:
        /*001c*/ 	.word	0x00000000
        /*0020*/ 	.short	0x0003
        /*0022*/ 	.short	0x0010
        /*0024*/ 	.byte	0x00, 0xf0, 0x11, 0x00


	//----- nvinfo : EIATTR_KPARAM_INFO
	.align		4
.L_97:
        /*0028*/ 	.byte	0x04, 0x17
        /*002a*/ 	.short	(.L_99 - .L_98)
.L_98:
        /*002c*/ 	.word	0x00000000
        /*0030*/ 	.short	0x0002
        /*0032*/ 	.short	0x000c
        /*0034*/ 	.byte	0x00, 0xf0, 0x11, 0x00


	//----- nvinfo : EIATTR_KPARAM_INFO
	.align		4
.L_99:
        /*0038*/ 	.byte	0x04, 0x17
        /*003a*/ 	.short	(.L_101 - .L_100)
.L_100:
        /*003c*/ 	.word	0x00000000
        /*0040*/ 	.short	0x0001
        /*0042*/ 	.short	0x0008
        /*0044*/ 	.byte	0x00, 0xf0, 0x11, 0x00


	//----- nvinfo : EIATTR_KPARAM_INFO
	.align		4
.L_101:
        /*0048*/ 	.byte	0x04, 0x17
        /*004a*/ 	.short	(.L_103 - .L_102)
.L_102:
        /*004c*/ 	.word	0x00000000
        /*0050*/ 	.short	0x0000
        /*0052*/ 	.short	0x0000
        /*0054*/ 	.byte	0x00, 0xf5, 0x21, 0x00


	//----- nvinfo : EIATTR_SPARSE_MMA_MASK
	.align		4
.L_103:
        /*0058*/ 	.byte	0x03, 0x50
        /*005a*/ 	.short	0x0000


	//----- nvinfo : EIATTR_MAXREG_COUNT
	.align		4
        /*005c*/ 	.byte	0x03, 0x1b
        /*005e*/ 	.short	0x00ff


	//----- nvinfo : EIATTR_MERCURY_ISA_VERSION
	.align		4
        /*0060*/ 	.byte	0x03, 0x5f
        /*0062*/ 	.short	0x0101


	//----- nvinfo : EIATTR_VRC_CTA_INIT_COUNT
	.align		4
        /*0064*/ 	.byte	0x02, 0x4a
	.zero		1
	.zero		1


	//----- nvinfo : EIATTR_EXIT_INSTR_OFFSETS
	.align		4
        /*0068*/ 	.byte	0x04, 0x1c
        /*006a*/ 	.short	(.L_105 - .L_104)


	//   ....[0]....
.L_104:
        /*006c*/ 	.word	0x000000c0


	//   ....[1]....
        /*0070*/ 	.word	0x00000170


	//   ....[2]....
        /*0074*/ 	.word	0x000001d0


	//----- nvinfo : EIATTR_CBANK_PARAM_SIZE
	.align		4
.L_105:
        /*0078*/ 	.byte	0x03, 0x19
        /*007a*/ 	.short	0x0018


	//----- nvinfo : EIATTR_PARAM_CBANK
	.align		4
        /*007c*/ 	.byte	0x04, 0x0a
        /*007e*/ 	.short	(.L_107 - .L_106)
	.align		4
.L_106:
        /*0080*/ 	.word	index@(.nv.constant0._Z10activarTNTPiiiii)
        /*0084*/ 	.short	0x0380
        /*0086*/ 	.short	0x0018


	//----- nvinfo : EIATTR_SW_WAR
	.align		4
.L_107:
        /*0088*/ 	.byte	0x04, 0x36
        /*008a*/ 	.short	(.L_109 - .L_108)
.L_108:
        /*008c*/ 	.word	0x00000008
.L_109:


//--------------------- .nv.info._Z19activarRompecabezasPiiiiii --------------------------
	.section	.nv.info._Z19activarRompecabezasPiiiiii,"",@"SHT_CUDA_INFO"
	.sectionflags	@""
	.align	4


	//----- nvinfo : EIATTR_CUDA_API_VERSION
	.align		4
        /*0000*/ 	.byte	0x04, 0x37
        /*0002*/ 	.short	(.L_111 - .L_110)
.L_110:
        /*0004*/ 	.word	0x00000082


	//----- nvinfo : EIATTR_KPARAM_INFO
	.align		4
.L_111:
        /*0008*/ 	.byte	0x04, 0x17
        /*000a*/ 	.short	(.L_113 - .L_112)
.L_112:
        /*000c*/ 	.word	0x00000000
        /*0010*/ 	.short	0x0005
        /*0012*/ 	.short	0x0018
        /*0014*/ 	.byte	0x00, 0xf0, 0x11, 0x00


	//----- nvinfo : EIATTR_KPARAM_INFO
	.align		4
.L_113:
        /*0018*/ 	.byte	0x04, 0x17
        /*001a*/ 	.short	(.L_115 - .L_114)
.L_114:
        /*001c*/ 	.word	0x00000000
        /*0020*/ 	.short	0x0004
        /*0022*/ 	.short	0x0014
        /*0024*/ 	.byte	0x00, 0xf0, 0x11, 0x00


	//----- nvinfo : EIATTR_KPARAM_INFO
	.align		4
.L_115:
        /*0028*/ 	.byte	0x04, 0x17
        /*002a*/ 	.short	(.L_117 - .L_116)
.L_116:
        /*002c*/ 	.word	0x00000000
        /*0030*/ 	.short	0x0003
        /*0032*/ 	.short	0x0010
        /*0034*/ 	.byte	0x00, 0xf0, 0x11, 0x00


	//----- nvinfo : EIATTR_KPARAM_INFO
	.align		4
.L_117:
        /*0038*/ 	.byte	0x04, 0x17
        /*003a*/ 	.short	(.L_119 - .L_118)
.L_118:
        /*003c*/ 	.word	0x00000000
        /*0040*/ 	.short	0x0002
        /*0042*/ 	.short	0x000c
        /*0044*/ 	.byte	0x00, 0xf0, 0x11, 0x00


	//----- nvinfo : EIATTR_KPARAM_INFO
	.align		4
.L_119:
        /*0048*/ 	.byte	0x04, 0x17
        /*004a*/ 	.short	(.L_121 - .L_120)
.L_120:
        /*004c*/ 	.word	0x00000000
        /*0050*/ 	.short	0x0001
        /*0052*/ 	.short	0x0008
        /*0054*/ 	.byte	0x00, 0xf0, 0x11, 0x00


	//----- nvinfo : EIATTR_KPARAM_INFO
	.align		4
.L_121:
        /*0058*/ 	.byte	0x04, 0x17
        /*005a*/ 	.short	(.L_123 - .L_122)
.L_122:
        /*005c*/ 	.word	0x00000000
        /*0060*/ 	.short	0x0000
        /*0062*/ 	.short	0x0000
        /*0064*/ 	.byte	0x00, 0xf5, 0x21, 0x00


	//----- nvinfo : EIATTR_SPARSE_MMA_MASK
	.align		4
.L_123:
        /*0068*/ 	.byte	0x03, 0x50
        /*006a*/ 	.short	0x0000


	//----- nvinfo : EIATTR_MAXREG_COUNT
	.align		4
        /*006c*/ 	.byte	0x03, 0x1b
        /*006e*/ 	.short	0x00ff


	//----- nvinfo : EIATTR_MERCURY_ISA_VERSION
	.align		4
        /*0070*/ 	.byte	0x03, 0x5f
        /*0072*/ 	.short	0x0101


	//----- nvinfo : EIATTR_VRC_CTA_INIT_COUNT
	.align		4
        /*0074*/ 	.byte	0x02, 0x4a
	.zero		1
	.zero		1


	//----- nvinfo : EIATTR_EXIT_INSTR_OFFSETS
	.align		4
        /*0078*/ 	.byte	0x04, 0x1c
        /*007a*/ 	.short	(.L_125 - .L_124)


	//   ....[0]....
.L_124:
        /*007c*/ 	.word	0x00000060


	//   ....[1]....
        /*0080*/ 	.word	0x00000180


	//----- nvinfo : EIATTR_CRS_STACK_SIZE
	.align		4
.L_125:
        /*0084*/ 	.byte	0x04, 0x1e
        /*0086*/ 	.short	(.L_127 - .L_126)
.L_126:
        /*0088*/ 	.word	0x00000000


	//----- nvinfo : EIATTR_CBANK_PARAM_SIZE
	.align		4
.L_127:
        /*008c*/ 	.byte	0x03, 0x19
        /*008e*/ 	.short	0x001c


	//----- nvinfo : EIATTR_PARAM_CBANK
	.align		4
        /*0090*/ 	.byte	0x04, 0x0a
        /*0092*/ 	.short	(.L_129 - .L_128)
	.align		4
.L_128:
        /*0094*/ 	.word	index@(.nv.constant0._Z19activarRompecabezasPiiiiii)
        /*0098*/ 	.short	0x0380
        /*009a*/ 	.short	0x001c


	//----- nvinfo : EIATTR_SW_WAR
	.align		4
.L_129:
        /*009c*/ 	.byte	0x04, 0x36
        /*009e*/ 	.short	(.L_131 - .L_130)
.L_130:
        /*00a0*/ 	.word	0x00000008
.L_131:


//--------------------- .nv.info._Z12activarBombaPiibii --------------------------
	.section	.nv.info._Z12activarBombaPiibii,"",@"SHT_CUDA_INFO"
	.sectionflags	@""
	.align	4


	//----- nvinfo : EIATTR_CUDA_API_VERSION
	.align		4
        /*0000*/ 	.byte	0x04, 0x37
        /*0002*/ 	.short	(.L_133 - .L_132)
.L_132:
        /*0004*/ 	.word	0x00000082


	//----- nvinfo : EIATTR_KPARAM_INFO
	.align		4
.L_133:
        /*0008*/ 	.byte	0x04, 0x17
        /*000a*/ 	.short	(.L_135 - .L_134)
.L_134:
        /*000c*/ 	.word	0x00000000
        /*0010*/ 	.short	0x0004
        /*0012*/ 	.short	0x0014
        /*0014*/ 	.byte	0x00, 0xf0, 0x11, 0x00


	//----- nvinfo : EIATTR_KPARAM_INFO
	.align		4
.L_135:
        /*0018*/ 	.byte	0x04, 0x17
        /*001a*/ 	.short	(.L_137 - .L_136)
.L_136:
        /*001c*/ 	.word	0x00000000
        /*0020*/ 	.short	0x0003
        /*0022*/ 	.short	0x0010
        /*0024*/ 	.byte	0x00, 0xf0, 0x11, 0x00


	//----- nvinfo : EIATTR_KPARAM_INFO
	.align		4
.L_137:
        /*0028*/ 	.byte	0x04, 0x17
        /*002a*/ 	.short	(.L_139 - .L_138)
.L_138:
        /*002c*/ 	.word	0x00000000
        /*0030*/ 	.short	0x0002
        /*0032*/ 	.short	0x000c
        /*0034*/ 	.byte	0x00, 0xf0, 0x05, 0x00


	//----- nvinfo : EIATTR_KPARAM_INFO
	.align		4
.L_139:
        /*0038*/ 	.byte	0x04, 0x17
        /*003a*/ 	.short	(.L_141 - .L_140)
.L_140:
        /*003c*/ 	.word	0x00000000
        /*0040*/ 	.short	0x0001
        /*0042*/ 	.short	0x0008
        /*0044*/ 	.byte	0x00, 0xf0, 0x11, 0x00


	//----- nvinfo : EIATTR_KPARAM_INFO
	.align		4
.L_141:
        /*0048*/ 	.byte	0x04, 0x17
        /*004a*/ 	.short	(.L_143 - .L_142)
.L_142:
        /*004c*/ 	.word	0x00000000
        /*0050*/ 	.short	0x0000
        /*0052*/ 	.short	0x0000
        /*0054*/ 	.byte	0x00, 0xf5, 0x21, 0x00


	//----- nvinfo : EIATTR_SPARSE_MMA_MASK
	.align		4
.L_143:
        /*0058*/ 	.byte	0x03, 0x50
        /*005a*/ 	.short	0x0000


	//----- nvinfo : EIATTR_MAXREG_COUNT
	.align		4
        /*005c*/ 	.byte	0x03, 0x1b
        /*005e*/ 	.short	0x00ff


	//----- nvinfo : EIATTR_MERCURY_ISA_VERSION
	.align		4
        /*0060*/ 	.byte	0x03, 0x5f
        /*0062*/ 	.short	0x0101


	//----- nvinfo : EIATTR_VRC_CTA_INIT_COUNT
	.align		4
        /*0064*/ 	.byte	0x02, 0x4a
	.zero		1
	.zero		1


	//----- nvinfo : EIATTR_EXIT_INSTR_OFFSETS
	.align		4
        /*0068*/ 	.byte	0x04, 0x1c
        /*006a*/ 	.short	(.L_145 - .L_144)


	//   ....[0]....
.L_144:
        /*006c*/ 	.word	0x000000b0


	//   ....[1]....
        /*0070*/ 	.word	0x00000110


	//   ....[2]....
        /*0074*/ 	.word	0x00000160


	//   ....[3]....
        /*0078*/ 	.word	0x000001b0


	//----- nvinfo : EIATTR_CBANK_PARAM_SIZE
	.align		4
.L_145:
        /*007c*/ 	.byte	0x03, 0x19
        /*007e*/ 	.short	0x0018


	//----- nvinfo : EIATTR_PARAM_CBANK
	.align		4
        /*0080*/ 	.byte	0x04, 0x0a
        /*0082*/ 	.short	(.L_147 - .L_146)
	.align		4
.L_146:
        /*0084*/ 	.word	index@(.nv.constant0._Z12activarBombaPiibii)
        /*0088*/ 	.short	0x0380
        /*008a*/ 	.short	0x0018


	//----- nvinfo : EIATTR_SW_WAR
	.align		4
.L_147:
        /*008c*/ 	.byte	0x04, 0x36
        /*008e*/ 	.short	(.L_149 - .L_148)
.L_148:
        /*0090*/ 	.word	0x00000008
.L_149:


//--------------------- .nv.info._Z15eliminarBloquesPiiiii --------------------------
	.section	.nv.info._Z15eliminarBloquesPiiiii,"",@"SHT_CUDA_INFO"
	.sectionflags	@""
	.align	4


	//----- nvinfo : EIATTR_CUDA_API_VERSION
	.align		4
        /*0000*/ 	.byte	0x04, 0x37
        /*0002*/ 	.short	(.L_151 - .L_150)
.L_150:
        /*0004*/ 	.word	0x00000082


	//----- nvinfo : EIATTR_KPARAM_INFO
	.align		4
.L_151:
        /*0008*/ 	.byte	0x04, 0x17
        /*000a*/ 	.short	(.L_153 - .L_152)
.L_152:
        /*000c*/ 	.word	0x00000000
        /*0010*/ 	.short	0x0004
        /*0012*/ 	.short	0x0014
        /*0014*/ 	.byte	0x00, 0xf0, 0x11, 0x00


	//----- nvinfo : EIATTR_KPARAM_INFO
	.align		4
.L_153:
        /*0018*/ 	.byte	0x04, 0x17
        /*001a*/ 	.short	(.L_155 - .L_154)
.L_154:
        /*001c*/ 	.word	0x00000000
        /*0020*/ 	.short	0x0003
        /*0022*/ 	.short	0x0010
        /*0024*/ 	.byte	0x00, 0xf0, 0x11, 0x00


	//----- nvinfo : EIATTR_KPARAM_INFO
	.align		4
.L_155:
        /*0028*/ 	.byte	0x04, 0x17
        /*002a*/ 	.short	(.L_157 - .L_156)
.L_156:
        /*002c*/ 	.word	0x00000000
        /*0030*/ 	.short	0x0002
        /*0032*/ 	.short	0x000c
        /*0034*/ 	.byte	0x00, 0xf0, 0x11, 0x00


	//----- nvinfo : EIATTR_KPARAM_INFO
	.align		4
.L_157:
        /*0038*/ 	.byte	0x04, 0x17
        /*003a*/ 	.short	(.L_159 - .L_158)
.L_158:
        /*003c*/ 	.word	0x00000000
        /*0040*/ 	.short	0x0001
        /*0042*/ 	.short	0x0008
        /*0044*/ 	.byte	0x00, 0xf0, 0x11, 0x00


	//----- nvinfo : EIATTR_KPARAM_INFO
	.align		4
.L_159:
        /*0048*/ 	.byte	0x04, 0x17
        /*004a*/ 	.short	(.L_161 - .L_160)
.L_160:
        /*004c*/ 	.word	0x00000000
        /*0050*/ 	.short	0x0000
        /*0052*/ 	.short	0x0000
        /*0054*/ 	.byte	0x00, 0xf5, 0x21, 0x00


	//----- nvinfo : EIATTR_SPARSE_MMA_MASK
	.align		4
.L_161:
        /*0058*/ 	.byte	0x03, 0x50
        /*005a*/ 	.short	0x0000


	//----- nvinfo : EIATTR_MAXREG_COUNT
	.align		4
        /*005c*/ 	.byte	0x03, 0x1b
        /*005e*/ 	.short	0x00ff


	//----- nvinfo : EIATTR_NUM_BARRIERS
	.align		4
        /*0060*/ 	.byte	0x02, 0x4c
        /*0062*/ 	.byte	0x01
	.zero		1


	//----- nvinfo : EIATTR_MERCURY_ISA_VERSION
	.align		4
        /*0064*/ 	.byte	0x03, 0x5f
        /*0066*/ 	.short	0x0101


	//----- nvinfo : EIATTR_VRC_CTA_INIT_COUNT
	.align		4
        /*0068*/ 	.byte	0x02, 0x4a
	.zero		1
	.zero		1


	//----- nvinfo : EIATTR_EXIT_INSTR_OFFSETS
	.align		4
        /*006c*/ 	.byte	0x04, 0x1c
        /*006e*/ 	.short	(.L_163 - .L_162)


	//   ....[0]....
.L_162:
        /*0070*/ 	.word	0x00000f00


	//----- nvinfo : EIATTR_CRS_STACK_SIZE
	.align		4
.L_163:
        /*0074*/ 	.byte	0x04, 0x1e
        /*0076*/ 	.short	(.L_165 - .L_164)
.L_164:
        /*0078*/ 	.word	0x00000000


	//----- nvinfo : EIATTR_CBANK_PARAM_SIZE
	.align		4
.L_165:
        /*007c*/ 	.byte	0x03, 0x19
        /*007e*/ 	.short	0x0018


	//----- nvinfo : EIATTR_PARAM_CBANK
	.align		4
        /*0080*/ 	.byte	0x04, 0x0a
        /*0082*/ 	.short	(.L_167 - .L_166)
	.align		4
.L_166:
        /*0084*/ 	.word	index@(.nv.constant0._Z15eliminarBloquesPiiiii)
        /*0088*/ 	.short	0x0380
        /*008a*/ 	.short	0x0018


	//----- nvinfo : EIATTR_SW_WAR
	.align		4
.L_167:
        /*008c*/ 	.byte	0x04, 0x36
        /*008e*/ 	.short	(.L_169 - .L_168)
.L_168:
        /*0090*/ 	.word	0x00000008
.L_169:


//--------------------- .nv.info._Z15rellenarTableroPiiiiP17curandStateXORWOW --------------------------
	.section	.nv.info._Z15rellenarTableroPiiiiP17curandStateXORWOW,"",@"SHT_CUDA_INFO"
	.sectionflags	@""
	.align	4


	//----- nvinfo : EIATTR_CUDA_API_VERSION
	.align		4
        /*0000*/ 	.byte	0x04, 0x37
        /*0002*/ 	.short	(.L_171 - .L_170)
.L_170:
        /*0004*/ 	.word	0x00000082


	//----- nvinfo : EIATTR_KPARAM_INFO
	.align		4
.L_171:
        /*0008*/ 	.byte	0x04, 0x17
        /*000a*/ 	.short	(.L_173 - .L_172)
.L_172:
        /*000c*/ 	.word	0x00000000
        /*0010*/ 	.short	0x0004
        /*0012*/ 	.short	0x0018
        /*0014*/ 	.byte	0x00, 0xf5, 0x21, 0x00


	//----- nvinfo : EIATTR_KPARAM_INFO
	.align		4
.L_173:
        /*0018*/ 	.byte	0x04, 0x17
        /*001a*/ 	.short	(.L_175 - .L_174)
.L_174:
        /*001c*/ 	.word	0x00000000
        /*0020*/ 	.short	0x0003
        /*0022*/ 	.short	0x0010
        /*0024*/ 	.byte	0x00, 0xf0, 0x11, 0x00


	//----- nvinfo : EIATTR_KPARAM_INFO
	.align		4
.L_175:
        /*0028*/ 	.byte	0x04, 0x17
        /*002a*/ 	.short	(.L_177 - .L_176)
.L_176:
        /*002c*/ 	.word	0x00000000
        /*0030*/ 	.short	0x0002
        /*0032*/ 	.short	0x000c
        /*0034*/ 	.byte	0x00, 0xf0, 0x11, 0x00


	//----- nvinfo : EIATTR_KPARAM_INFO
	.align		4
.L_177:
        /*0038*/ 	.byte	0x04, 0x17
        /*003a*/ 	.short	(.L_179 - .L_178)
.L_178:
        /*003c*/ 	.word	0x00000000
        /*0040*/ 	.short	0x0001
        /*0042*/ 	.short	0x0008
        /*0044*/ 	.byte	0x00, 0xf0, 0x11, 0x00


	//----- nvinfo : EIATTR_KPARAM_INFO
	.align		4
.L_179:
        /*0048*/ 	.byte	0x04, 0x17
        /*004a*/ 	.short	(.L_181 - .L_180)
.L_180:
        /*004c*/ 	.word	0x00000000
        /*0050*/ 	.short	0x0000
        /*0052*/ 	.short	0x0000
        /*0054*/ 	.byte	0x00, 0xf5, 0x21, 0x00


	//----- nvinfo : EIATTR_SPARSE_MMA_MASK
	.align		4
.L_181:
        /*0058*/ 	.byte	0x03, 0x50
        /*005a*/ 	.short	0x0000


	//----- nvinfo : EIATTR_MAXREG_COUNT
	.align		4
        /*005c*/ 	.byte	0x03, 0x1b
        /*005e*/ 	.short	0x00ff


	//----- nvinfo : EIATTR_MERCURY_ISA_VERSION
	.align		4
        /*0060*/ 	.byte	0x03, 0x5f
        /*0062*/ 	.short	0x0101


	//----- nvinfo : EIATTR_VRC_CTA_INIT_COUNT
	.align		4
        /*0064*/ 	.byte	0x02, 0x4a
	.zero		1
	.zero		1


	//----- nvinfo : EIATTR_EXIT_INSTR_OFFSETS
	.align		4
        /*0068*/ 	.byte	0x04, 0x1c
        /*006a*/ 	.short	(.L_183 - .L_182)


	//   ....[0]....
.L_182:
        /*006c*/ 	.word	0x00000f00


	//   ....[1]....
        /*0070*/ 	.word	0x000012f0


	//   ....[2]....
        /*0074*/ 	.word	0x00001600


	//----- nvinfo : EIATTR_CRS_STACK_SIZE
	.align		4
.L_183:
        /*0078*/ 	.byte	0x04, 0x1e
        /*007a*/ 	.short	(.L_185 - .L_184)
.L_184:
        /*007c*/ 	.word	0x00000000


	//----- nvinfo : EIATTR_CBANK_PARAM_SIZE
	.align		4
.L_185:
        /*0080*/ 	.byte	0x03, 0x19
        /*0082*/ 	.short	0x0020


	//----- nvinfo : EIATTR_PARAM_CBANK
	.align		4
        /*0084*/ 	.byte	0x04, 0x0a
        /*0086*/ 	.short	(.L_187 - .L_186)
	.align		4
.L_186:
        /*0088*/ 	.word	index@(.nv.constant0._Z15rellenarTableroPiiiiP17curandStateXORWOW)
        /*008c*/ 	.short	0x0380
        /*008e*/ 	.short	0x0020


	//----- nvinfo : EIATTR_SW_WAR
	.align		4
.L_187:
        /*0090*/ 	.byte	0x04, 0x36
        /*0092*/ 	.short	(.L_189 - .L_188)
.L_188:
        /*0094*/ 	.word	0x00000008
.L_189:


//--------------------- .nv.callgraph             --------------------------
	.section	.nv.callgraph,"",@"SHT_CUDA_CALLGRAPH"
	.align	4
	.sectionentsize	8
	.align		4
        /*0000*/ 	.word	0x00000000
	.align		4
        /*0004*/ 	.word	0xffffffff
	.align		4
        /*0008*/ 	.word	0x00000000
	.align		4
        /*000c*/ 	.word	0xfffffffe
	.align		4
        /*0010*/ 	.word	0x00000000
	.align		4
        /*0014*/ 	.word	0xfffffffd
	.align		4
        /*0018*/ 	.word	0x00000000
	.align		4
        /*001c*/ 	.word	0xfffffffc


//--------------------- .nv.constant4             --------------------------
	.section	.nv.constant4,"a",@progbits
	.align	8
	.align		8
.nv.constant4:
        /*0000*/ 	.dword	precalc_xorwow_matrix
	.align		8
        /*0008*/ 	.dword	precalc_xorwow_offset_matrix
	.align		8
        /*0010*/ 	.dword	mrg32k3aM1
	.align		8
        /*0018*/ 	.dword	mrg32k3aM2
	.align		8
        /*0020*/ 	.dword	mrg32k3aM1SubSeq
	.align		8
        /*0028*/ 	.dword	mrg32k3aM2SubSeq
	.align		8
        /*0030*/ 	.dword	mrg32k3aM1Seq
	.align		8
        /*0038*/ 	.dword	mrg32k3aM2Seq
	.align		8
        /*0040*/ 	.dword	posicionesCero


//--------------------- .nv.constant3             --------------------------
	.section	.nv.constant3,"a",@progbits
	.align	8
.nv.constant3:
	.type		__cr_lgamma_table,@object
	.size		__cr_lgamma_table,(.L_8 - __cr_lgamma_table)
__cr_lgamma_table:
        /*0000*/ 	.byte	0x00, 0x00, 0x00, 0x00, 0x00, 0x00, 0x00, 0x00, 0x00, 0x00, 0x00, 0x00, 0x00, 0x00, 0x00, 0x00
        /*0010*/ 	.byte	0xef, 0x39, 0xfa, 0xfe, 0x42, 0x2e, 0xe6, 0x3f, 0x02, 0x20, 0x2a, 0xfa, 0x0b, 0xab, 0xfc, 0x3f
        /*0020*/ 	.byte	0xf9, 0x2c, 0x92, 0x7c, 0xa7, 0x6c, 0x09, 0x40, 0xc9, 0x79, 0x44, 0x3c, 0x64, 0x26, 0x13, 0x40
        /*0030*/ 	.byte	0xca, 0x01, 0xcf, 0x3a, 0x27, 0x51, 0x1a, 0x40, 0x30, 0xcc, 0x2d, 0xf3, 0xe1, 0x0c, 0x21, 0x40
        /*0040*/ 	.byte	0x0d, 0xb7, 0xfc, 0x82, 0x8e, 0x35, 0x25, 0x40
.L_8:


//--------------------- .text._Z12ponerPowerupPiiiiii --------------------------
	.section	.text._Z12ponerPowerupPiiiiii,"ax",@progbits
	.align	128
        .global         _Z12ponerPowerupPiiiiii
        .type           _Z12ponerPowerupPiiiiii,@function
        .size           _Z12ponerPowerupPiiiiii,(.L_x_55 - _Z12ponerPowerupPiiiiii)
        .other          _Z12ponerPowerupPiiiiii,@"STO_CUDA_ENTRY STV_DEFAULT"
_Z12ponerPowerupPiiiiii:
.text._Z12ponerPowerupPiiiiii:
[----:B------:R-:W-:Y:S01]  /*0000*/  LDC R1, c[0x0][0x37c] ;  /* 0x0000df00ff017b82 */ /* 0x000fe20000000800 */
[----:B------:R-:W0:Y:S07]  /*0010*/  S2R R7, SR_TID.X ;  /* 0x0000000000077919 */ /* 0x000e2e0000002100 */
[----:B------:R-:W1:Y:S01]  /*0020*/  LDC.64 R2, c[0x0][0x380] ;  /* 0x0000e000ff027b82 */ /* 0x000e620000000a00 */
[----:B------:R-:W0:Y:S01]  /*0030*/  LDCU UR8, c[0x0][0x388] ;  /* 0x00007100ff0877ac */ /* 0x000e220008000800 */
[----:B------:R-:W0:Y:S01]  /*0040*/  S2R R0, SR_TID.Y ;  /* 0x0000000000007919 */ /* 0x000e220000002200 */
[----:B------:R-:W2:Y:S05]  /*0050*/  LDCU.64 UR4, c[0x0][0x358] ;  /* 0x00006b00ff0477ac */ /* 0x000eaa0008000a00 */
[----:B------:R-:W2:Y:S02]  /*0060*/  LDC.64 R4, c[0x4][0x40] ;  /* 0x01001000ff047b82 */ /* 0x000ea40000000a00 */
[----:B--2---:R2:W-:Y:S01]  /*0070*/  STG.E desc[UR4][R4.64], RZ ;  /* 0x000000ff04007986 */ /* 0x0045e2000c101904 */
[----:B0-----:R-:W-:-:S04]  /*0080*/  IMAD R7, R7, UR8, R0 ;  /* 0x0000000807077c24 */ /* 0x001fc8000f8e0200 */
[----:B-1----:R-:W-:-:S06]  /*0090*/  IMAD.WIDE R6, R7, 0x4, R2 ;  /* 0x0000000407067825 */ /* 0x002fcc00078e0202 */
[----:B------:R-:W3:Y:S01]  /*00a0*/  LDG.E R6, desc[UR4][R6.64] ;  /* 0x0000000406067981 */ /* 0x000ee2000c1e1900 */
[----:B------:R-:W-:Y:S01]  /*00b0*/  BSSY.RECONVERGENT B0, `(.L_x_0) ;  /* 0x0000009000007945 */ /* 0x000fe20003800200 */
[----:B---3--:R-:W-:-:S13]  /*00c0*/  ISETP.NE.AND P0, PT, R6, RZ, PT ;  /* 0x000000ff0600720c */ /* 0x008fda0003f05270 */
[----:B--2---:R-:W-:Y:S05]  /*00d0*/  @P0 BRA `(.L_x_1) ;  /* 0x0000000000180947 */ /* 0x004fea0003800000 */
[----:B------:R-:W0:Y:S01]  /*00e0*/  S2R R0, SR_LANEID ;  /* 0x0000000000007919 */ /* 0x000e220000000000 */
[----:B------:R-:W-:Y:S02]  /*00f0*/  VOTEU.ANY UR6, UPT, PT ;  /* 0x0000000000067886 */ /* 0x000fe400038e0100 */
[----:B------:R-:W-:Y:S02]  /*0100*/  UFLO.U32 UR7, UR6 ;  /* 0x00000006000772bd */ /* 0x000fe400080e0000 */
[----:B------:R-:W1:Y:S04]  /*0110*/  POPC R7, UR6 ;  /* 0x0000000600077d09 */ /* 0x000e680008000000 */
[----:B0-----:R-:W-:-:S13]  /*0120*/  ISETP.EQ.U32.AND P0, PT, R0, UR7, PT ;  /* 0x0000000700007c0c */ /* 0x001fda000bf02070 */
[----:B-1----:R0:W-:Y:S02]  /*0130*/  @P0 REDG.E.ADD.STRONG.GPU desc[UR4][R4.64], R7 ;  /* 0x000000070400098e */ /* 0x0021e4000c12e104 */
.L_x_1:
[----:B------:R-:W-:Y:S05]  /*0140*/  BSYNC.RECONVERGENT B0 ;  /* 0x0000000000007941 */ /* 0x000fea0003800200 */
.L_x_0:
[----:B------:R-:W-:Y:S06]  /*0150*/  BAR.SYNC.DEFER_BLOCKING 0x0 ;  /* 0x0000000000007b1d */ /* 0x000fec0000010000 */
[----:B------:R-:W2:Y:S02]  /*0160*/  LDG.E R0, desc[UR4][R4.64] ;  /* 0x0000000404007981 */ /* 0x000ea4000c1e1900 */
[----:B--2---:R-:W-:-:S13]  /*0170*/  ISETP.NE.AND P0, PT, R0, 0x6, PT ;  /* 0x000000060000780c */ /* 0x004fda0003f05270 */
[----:B------:R-:W-:Y:S05]  /*0180*/  @!P0 BRA `(.L_x_2) ;  /* 0x0000000000508947 */ /* 0x000fea0003800000 */
[----:B------:R-:W-:-:S13]  /*0190*/  ISETP.NE.AND P0, PT, R0, 0x5, PT ;  /* 0x000000050000780c */ /* 0x000fda0003f05270 */
[----:B0-----:R-:W0:Y:S01]  /*01a0*/  @!P0 LDC.64 R4, c[0x0][0x390] ;  /* 0x0000e400ff048b82 */ /* 0x001e220000000a00 */
[----:B------:R-:W-:Y:S01]  /*01b0*/  @!P0 MOV R7, 0xa ;  /* 0x0000000a00078802 */ /* 0x000fe20000000f00 */
[----:B0-----:R-:W-:-:S04]  /*01c0*/  @!P0 IMAD R5, R4, UR8, R5 ;  /* 0x0000000804058c24 */ /* 0x001fc8000f8e0205 */
[----:B------:R-:W-:-:S05]  /*01d0*/  @!P0 IMAD.WIDE R4, R5, 0x4, R2 ;  /* 0x0000000405048825 */ /* 0x000fca00078e0202 */
[----:B------:R0:W-:Y:S01]  /*01e0*/  @!P0 STG.E desc[UR4][R4.64], R7 ;  /* 0x0000000704008986 */ /* 0x0001e2000c101904 */
[----:B------:R-:W-:Y:S05]  /*01f0*/  @!P0 EXIT ;  /* 0x000000000000894d */ /* 0x000fea0003800000 */
[----:B------:R-:W-:-:S13]  /*0200*/  ISETP.GE.AND P0, PT, R0, 0x7, PT ;  /* 0x000000070000780c */ /* 0x000fda0003f06270 */
[----:B------:R-:W-:Y:S05]  /*0210*/  @!P0 EXIT ;  /* 0x000000000000894d */ /* 0x000fea0003800000 */
[----:B0-----:R-:W0:Y:S08]  /*0220*/  LDC R4, c[0x0][0x398] ;  /* 0x0000e600ff047b82 */ /* 0x001e300000000800 */
[----:B------:R-:W1:Y:S01]  /*0230*/  LDC.64 R6, c[0x0][0x390] ;  /* 0x0000e400ff067b82 */ /* 0x000e620000000a00 */
[----:B0-----:R-:W-:-:S05]  /*0240*/  IMAD.HI R0, R4, 0x66666667, RZ ;  /* 0x6666666704007827 */ /* 0x001fca00078e02ff */
[----:B------:R-:W-:Y:S01]  /*0250*/  SHF.R.U32.HI R5, RZ, 0x1f, R0 ;  /* 0x0000001fff057819 */ /* 0x000fe20000011600 */
[----:B-1----:R-:W-:-:S03]  /*0260*/  IMAD R7, R6, UR8, R7 ;  /* 0x0000000806077c24 */ /* 0x002fc6000f8e0207 */
[----:B------:R-:W-:Y:S01]  /*0270*/  LEA.HI.SX32 R5, R0, R5, 0x1e ;  /* 0x0000000500057211 */ /* 0x000fe200078ff2ff */
[----:B------:R-:W-:-:S04]  /*0280*/  IMAD.WIDE R2, R7, 0x4, R2 ;  /* 0x0000000407027825 */ /* 0x000fc800078e0202 */
[----:B------:R-:W-:-:S05]  /*0290*/  IMAD R5, R5, -0xa, R4 ;  /* 0xfffffff605057824 */ /* 0x000fca00078e0204 */
[----:B------:R-:W-:-:S05]  /*02a0*/  IADD3 R5, PT, PT, R5, 0x32, RZ ;  /* 0x0000003205057810 */ /* 0x000fca0007ffe0ff */
[----:B------:R-:W-:Y:S01]  /*02b0*/  STG.E desc[UR4][R2.64], R5 ;  /* 0x0000000502007986 */ /* 0x000fe2000c101904 */
[----:B------:R-:W-:Y:S05]  /*02c0*/  EXIT ;  /* 0x000000000000794d */ /* 0x000fea0003800000 */
.L_x_2:
[----:B0-----:R-:W0:Y:S02]  /*02d0*/  LDC.64 R4, c[0x0][0x390] ;  /* 0x0000e400ff047b82 */ /* 0x001e240000000a00 */
[----:B0-----:R-:W-:Y:S02]  /*02e0*/  IMAD R7, R4, UR8, R5 ;  /* 0x0000000804077c24 */ /* 0x001fe4000f8e0205 */
[----:B------:R-:W-:Y:S02]  /*02f0*/  HFMA2 R5, -RZ, RZ, 0, 1.1920928955078125e-06 ;  /* 0x00000014ff057431 */ /* 0x000fe400000001ff */
[----:B------:R-:W-:-:S05]  /*0300*/  IMAD.WIDE R2, R7, 0x4, R2 ;  /* 0x0000000407027825 */ /* 0x000fca00078e0202 */
[----:B------:R-:W-:Y:S01]  /*0310*/  STG.E desc[UR4][R2.64], R5 ;  /* 0x0000000502007986 */ /* 0x000fe2000c101904 */
[----:B------:R-:W-:Y:S05]  /*0320*/  EXIT ;  /* 0x000000000000794d */ /* 0x000fea0003800000 */
.L_x_3:
[----:B------:R-:W-:-:S00]  /*0330*/  BRA `(.L_x_3) ;  /* 0xfffffffc00fc7947 */ /* 0x000fc0000383ffff */
[----:B------:R-:W-:-:S00]  /*0340*/  NOP ;  /* 0x0000000000007918 */ /* 0x000fc00000000000 */
        /* <DEDUP_REMOVED lines=11> */
.L_x_55:


//--------------------- .text._Z16dejarCaerBloquesPiii --------------------------
	.section	.text._Z16dejarCaerBloquesPiii,"ax",@progbits
	.align	128
        .global         _Z16dejarCaerBloquesPiii
        .type           _Z16dejarCaerBloquesPiii,@function
        .size           _Z16dejarCaerBloquesPiii,(.L_x_56 - _Z16dejarCaerBloquesPiii)
        .other          _Z16dejarCaerBloquesPiii,@"STO_CUDA_ENTRY STV_DEFAULT"
_Z16dejarCaerBloquesPiii:
.text._Z16dejarCaerBloquesPiii:
[----:B------:R-:W-:Y:S08]  /*0000*/  LDC R1, c[0x0][0x37c] ;  /* 0x0000df00ff017b82 */ /* 0x000ff00000000800 */
[----:B------:R-:W0:Y:S02]  /*0010*/  LDC R0, c[0x0][0x388] ;  /* 0x0000e200ff007b82 */ /* 0x000e240000000800 */
[----:B0-----:R-:W-:-:S13]  /*0020*/  ISETP.GE.AND P0, PT, R0, 0x1, PT ;  /* 0x000000010000780c */ /* 0x001fda0003f06270 */
[----:B------:R-:W-:Y:S05]  /*0030*/  @!P0 EXIT ;  /* 0x000000000000894d */ /* 0x000fea0003800000 */
[----:B------:R-:W0:Y:S01]  /*0040*/  LDC R8, c[0x0][0x38c] ;  /* 0x0000e300ff087b82 */ /* 0x000e220000000800 */
[----:B------:R-:W1:Y:S01]  /*0050*/  S2R R4, SR_TID.X ;  /* 0x0000000000047919 */ /* 0x000e620000002100 */
[----:B------:R-:W2:Y:S01]  /*0060*/  LDCU.64 UR6, c[0x0][0x358] ;  /* 0x00006b00ff0677ac */ /* 0x000ea20008000a00 */
[----:B------:R-:W-:Y:S01]  /*0070*/  UMOV UR4, URZ ;  /* 0x000000ff00047c82 */ /* 0x000fe20008000000 */
[----:B0-----:R-:W-:-:S04]  /*0080*/  IABS R5, R8 ;  /* 0x0000000800057213 */ /* 0x001fc80000000000 */
[----:B------:R-:W0:Y:S01]  /*0090*/  I2F.RP R0, R5 ;  /* 0x0000000500007306 */ /* 0x000e220000209400 */
[----:B-1----:R-:W-:-:S07]  /*00a0*/  ISETP.GE.AND P2, PT, R4, RZ, PT ;  /* 0x000000ff0400720c */ /* 0x002fce0003f46270 */
[----:B0-----:R-:W0:Y:S02]  /*00b0*/  MUFU.RCP R0, R0 ;  /* 0x0000000000007308 */ /* 0x001e240000001000 */
[----:B0-----:R-:W-:-:S06]  /*00c0*/  VIADD R2, R0, 0xffffffe ;  /* 0x0ffffffe00027836 */ /* 0x001fcc0000000000 */
[----:B------:R0:W1:Y:S02]  /*00d0*/  F2I.FTZ.U32.TRUNC.NTZ R3, R2 ;  /* 0x0000000200037305 */ /* 0x000064000021f000 */
[----:B0-----:R-:W-:Y:S02]  /*00e0*/  IMAD.MOV.U32 R2, RZ, RZ, RZ ;  /* 0x000000ffff027224 */ /* 0x001fe400078e00ff */
[----:B-1----:R-:W-:-:S04]  /*00f0*/  IMAD.MOV R6, RZ, RZ, -R3 ;  /* 0x000000ffff067224 */ /* 0x002fc800078e0a03 */
[----:B------:R-:W-:Y:S01]  /*0100*/  IMAD R7, R6, R5, RZ ;  /* 0x0000000506077224 */ /* 0x000fe200078e02ff */
[----:B------:R-:W-:-:S03]  /*0110*/  IABS R6, R4 ;  /* 0x0000000400067213 */ /* 0x000fc60000000000 */
[----:B------:R-:W-:-:S06]  /*0120*/  IMAD.HI.U32 R3, R3, R7, R2 ;  /* 0x0000000703037227 */ /* 0x000fcc00078e0002 */
[----:B------:R-:W-:-:S05]  /*0130*/  IMAD.HI.U32 R3, R3, R6, RZ ;  /* 0x0000000603037227 */ /* 0x000fca00078e00ff */
[----:B------:R-:W-:-:S05]  /*0140*/  IADD3 R3, PT, PT, -R3, RZ, RZ ;  /* 0x000000ff03037210 */ /* 0x000fca0007ffe1ff */
[----:B------:R-:W-:-:S05]  /*0150*/  IMAD R0, R5, R3, R6 ;  /* 0x0000000305007224 */ /* 0x000fca00078e0206 */
[----:B------:R-:W-:-:S13]  /*0160*/  ISETP.GT.U32.AND P0, PT, R5, R0, PT ;  /* 0x000000000500720c */ /* 0x000fda0003f04070 */
[----:B------:R-:W-:Y:S01]  /*0170*/  @!P0 IMAD.IADD R0, R0, 0x1, -R5 ;  /* 0x0000000100008824 */ /* 0x000fe200078e0a05 */
[----:B------:R-:W-:-:S04]  /*0180*/  ISETP.NE.AND P0, PT, R8, RZ, PT ;  /* 0x000000ff0800720c */ /* 0x000fc80003f05270 */
[----:B------:R-:W-:-:S13]  /*0190*/  ISETP.GT.U32.AND P1, PT, R5, R0, PT ;  /* 0x000000000500720c */ /* 0x000fda0003f24070 */
[----:B------:R-:W-:-:S04]  /*01a0*/  @!P1 IMAD.IADD R0, R0, 0x1, -R5 ;  /* 0x0000000100009824 */ /* 0x000fc800078e0a05 */
[----:B------:R-:W-:Y:S01]  /*01b0*/  @!P2 IMAD.MOV R0, RZ, RZ, -R0 ;  /* 0x000000ffff00a224 */ /* 0x000fe200078e0a00 */
[----:B--2---:R-:W-:-:S07]  /*01c0*/  @!P0 LOP3.LUT R0, RZ, R8, RZ, 0x33, !PT ;  /* 0x00000008ff008212 */ /* 0x004fce00078e33ff */
.L_x_9:
[----:B0-----:R-:W0:Y:S01]  /*01d0*/  LDC.64 R10, c[0x0][0x388] ;  /* 0x0000e200ff0a7b82 */ /* 0x001e220000000a00 */
[----:B-1----:R-:W1:Y:S02]  /*01e0*/  LDCU.64 UR8, c[0x0][0x380] ;  /* 0x00007000ff0877ac */ /* 0x002e640008000a00 */
[----:B-1----:R-:W-:Y:S01]  /*01f0*/  MOV R2, UR8 ;  /* 0x0000000800027c02 */ /* 0x002fe20008000f00 */
[----:B------:R-:W-:Y:S01]  /*0200*/  IMAD.U32 R3, RZ, RZ, UR9 ;  /* 0x00000009ff037e24 */ /* 0x000fe2000f8e00ff */
[----:B------:R-:W1:Y:S01]  /*0210*/  LDCU.64 UR8, c[0x0][0x380] ;  /* 0x00007000ff0877ac */ /* 0x000e620008000a00 */
[----:B0-----:R-:W-:-:S04]  /*0220*/  IMAD R9, R11, UR4, R0 ;  /* 0x000000040b097c24 */ /* 0x001fc8000f8e0200 */
[----:B------:R-:W-:-:S06]  /*0230*/  IMAD.WIDE R4, R9, 0x4, R2 ;  /* 0x0000000409047825 */ /* 0x000fcc00078e0202 */
[----:B------:R-:W2:Y:S01]  /*0240*/  LDG.E R4, desc[UR6][R4.64] ;  /* 0x0000000604047981 */ /* 0x000ea2000c1e1900 */
[----:B------:R-:W-:Y:S01]  /*0250*/  UIADD3 UR4, UPT, UPT, UR4, 0x1, URZ ;  /* 0x0000000104047890 */ /* 0x000fe2000fffe0ff */
[----:B------:R-:W-:Y:S05]  /*0260*/  BSSY.RECONVERGENT B0, `(.L_x_4) ;  /* 0x000003d000007945 */ /* 0x000fea0003800200 */
[----:B------:R-:W-:Y:S02]  /*0270*/  ISETP.NE.AND P0, PT, R10, UR4, PT ;  /* 0x000000040a007c0c */ /* 0x000fe4000bf05270 */
[----:B--2---:R-:W-:-:S13]  /*0280*/  ISETP.NE.AND P1, PT, R4, RZ, PT ;  /* 0x000000ff0400720c */ /* 0x004fda0003f25270 */
[----:B-1----:R-:W-:Y:S05]  /*0290*/  @P1 BRA `(.L_x_5) ;  /* 0x0000000000e41947 */ /* 0x002fea0003800000 */
[-C--:B------:R-:W-:Y:S01]  /*02a0*/  IABS R4, R11.reuse ;  /* 0x0000000b00047213 */ /* 0x080fe20000000000 */
[----:B------:R-:W-:Y:S01]  /*02b0*/  IMAD.MOV.U32 R10, RZ, RZ, R9 ;  /* 0x000000ffff0a7224 */ /* 0x000fe200078e0009 */
[----:B------:R-:W-:Y:S01]  /*02c0*/  LOP3.LUT R13, RZ, R11, RZ, 0x33, !PT ;  /* 0x0000000bff0d7212 */ /* 0x000fe200078e33ff */
[----:B------:R-:W-:Y:S01]  /*02d0*/  IMAD.MOV.U32 R6, RZ, RZ, RZ ;  /* 0x000000ffff067224 */ /* 0x000fe200078e00ff */
[----:B------:R-:W0:Y:S01]  /*02e0*/  I2F.RP R8, R4 ;  /* 0x0000000400087306 */ /* 0x000e220000209400 */
[----:B------:R-:W1:Y:S01]  /*02f0*/  LDC R15, c[0x0][0x38c] ;  /* 0x0000e300ff0f7b82 */ /* 0x000e620000000800 */
[----:B------:R-:W-:Y:S01]  /*0300*/  IABS R9, R10 ;  /* 0x0000000a00097213 */ /* 0x000fe20000000000 */
[----:B------:R-:W-:Y:S05]  /*0310*/  BSSY.RECONVERGENT B1, `(.L_x_6) ;  /* 0x000002f000017945 */ /* 0x000fea0003800200 */
[----:B0-----:R-:W0:Y:S02]  /*0320*/  MUFU.RCP R8, R8 ;  /* 0x0000000800087308 */ /* 0x001e240000001000 */
[----:B0-----:R-:W-:-:S06]  /*0330*/  VIADD R12, R8, 0xffffffe ;  /* 0x0ffffffe080c7836 */ /* 0x001fcc0000000000 */
[----:B------:R-:W0:Y:S02]  /*0340*/  F2I.FTZ.U32.TRUNC.NTZ R7, R12 ;  /* 0x0000000c00077305 */ /* 0x000e24000021f000 */
[----:B0-----:R-:W-:-:S05]  /*0350*/  IADD3 R5, PT, PT, RZ, -R7, RZ ;  /* 0x80000007ff057210 */ /* 0x001fca0007ffe0ff */
[----:B------:R-:W-:-:S04]  /*0360*/  IMAD R5, R5, R4, RZ ;  /* 0x0000000405057224 */ /* 0x000fc800078e02ff */
[----:B------:R-:W-:Y:S01]  /*0370*/  IMAD.HI.U32 R5, R7, R5, R6 ;  /* 0x0000000507057227 */ /* 0x000fe200078e0006 */
[----:B------:R-:W-:-:S05]  /*0380*/  MOV R7, R9 ;  /* 0x0000000900077202 */ /* 0x000fca0000000f00 */
[----:B------:R-:W-:-:S04]  /*0390*/  IMAD.HI.U32 R6, R5, R7, RZ ;  /* 0x0000000705067227 */ /* 0x000fc800078e00ff */
[----:B------:R-:W-:-:S04]  /*03a0*/  IMAD.MOV R8, RZ, RZ, -R6 ;  /* 0x000000ffff087224 */ /* 0x000fc800078e0a06 */
[----:B------:R-:W-:-:S05]  /*03b0*/  IMAD R7, R4, R8, R7 ;  /* 0x0000000804077224 */ /* 0x000fca00078e0207 */
[----:B------:R-:W-:-:S13]  /*03c0*/  ISETP.GT.U32.AND P2, PT, R4, R7, PT ;  /* 0x000000070400720c */ /* 0x000fda0003f44070 */
[----:B------:R-:W-:Y:S01]  /*03d0*/  @!P2 IMAD.IADD R7, R7, 0x1, -R4 ;  /* 0x000000010707a824 */ /* 0x000fe200078e0a04 */
[----:B------:R-:W-:-:S04]  /*03e0*/  @!P2 IADD3 R6, PT, PT, R6, 0x1, RZ ;  /* 0x000000010606a810 */ /* 0x000fc80007ffe0ff */
[----:B------:R-:W-:Y:S02]  /*03f0*/  ISETP.GE.U32.AND P1, PT, R7, R4, PT ;  /* 0x000000040700720c */ /* 0x000fe40003f26070 */
[----:B------:R-:W-:-:S04]  /*0400*/  LOP3.LUT R7, R10, R11, RZ, 0x3c, !PT ;  /* 0x0000000b0a077212 */ /* 0x000fc800078e3cff */
[----:B------:R-:W-:-:S07]  /*0410*/  ISETP.GE.AND P3, PT, R7, RZ, PT ;  /* 0x000000ff0700720c */ /* 0x000fce0003f66270 */
[----:B------:R-:W-:Y:S01]  /*0420*/  @P1 VIADD R6, R6, 0x1 ;  /* 0x0000000106061836 */ /* 0x000fe20000000000 */
[----:B------:R-:W-:-:S05]  /*0430*/  ISETP.NE.AND P1, PT, R11, RZ, PT ;  /* 0x000000ff0b00720c */ /* 0x000fca0003f25270 */
[----:B------:R-:W-:-:S05]  /*0440*/  @!P3 IMAD.MOV R6, RZ, RZ, -R6 ;  /* 0x000000ffff06b224 */ /* 0x000fca00078e0a06 */
[----:B------:R-:W-:-:S04]  /*0450*/  SEL R6, R13, R6, !P1 ;  /* 0x000000060d067207 */ /* 0x000fc80004800000 */
[----:B------:R-:W-:-:S13]  /*0460*/  ISETP.GE.AND P2, PT, R6, 0x1, PT ;  /* 0x000000010600780c */ /* 0x000fda0003f46270 */
[----:B-1----:R-:W-:Y:S05]  /*0470*/  @!P2 BRA `(.L_x_7) ;  /* 0x000000000060a947 */ /* 0x002fea0003800000 */
.L_x_8:
[----:B------:R-:W-:Y:S01]  /*0480*/  IADD3 R10, PT, PT, R10, -R15, RZ ;  /* 0x8000000f0a0a7210 */ /* 0x000fe20007ffe0ff */
[----:B------:R-:W-:Y:S02]  /*0490*/  IMAD.U32 R2, RZ, RZ, UR8 ;  /* 0x00000008ff027e24 */ /* 0x000fe4000f8e00ff */
[----:B------:R-:W-:Y:S02]  /*04a0*/  IMAD.U32 R3, RZ, RZ, UR9 ;  /* 0x00000009ff037e24 */ /* 0x000fe4000f8e00ff */
[----:B0-----:R-:W-:-:S05]  /*04b0*/  IMAD.WIDE R6, R10, 0x4, R2 ;  /* 0x000000040a067825 */ /* 0x001fca00078e0202 */
[----:B------:R-:W2:Y:S01]  /*04c0*/  LDG.E R11, desc[UR6][R6.64] ;  /* 0x00000006060b7981 */ /* 0x000ea2000c1e1900 */
[----:B------:R-:W-:Y:S02]  /*04d0*/  IABS R8, R10 ;  /* 0x0000000a00087213 */ /* 0x000fe40000000000 */
[----:B------:R-:W-:-:S03]  /*04e0*/  IABS R14, R15 ;  /* 0x0000000f000e7213 */ /* 0x000fc60000000000 */
[----:B------:R-:W-:-:S05]  /*04f0*/  IMAD.HI.U32 R12, R5, R8, RZ ;  /* 0x00000008050c7227 */ /* 0x000fca00078e00ff */
[----:B------:R-:W-:-:S05]  /*0500*/  IADD3 R9, PT, PT, -R12, RZ, RZ ;  /* 0x000000ff0c097210 */ /* 0x000fca0007ffe1ff */
[----:B------:R-:W-:Y:S01]  /*0510*/  IMAD R9, R14, R9, R8 ;  /* 0x000000090e097224 */ /* 0x000fe200078e0208 */
[----:B------:R-:W-:-:S04]  /*0520*/  LOP3.LUT R8, R10, R15, RZ, 0x3c, !PT ;  /* 0x0000000f0a087212 */ /* 0x000fc800078e3cff */
[----:B------:R-:W-:Y:S02]  /*0530*/  ISETP.GT.U32.AND P3, PT, R4, R9, PT ;  /* 0x000000090400720c */ /* 0x000fe40003f64070 */
[----:B------:R-:W-:-:S11]  /*0540*/  ISETP.GE.AND P4, PT, R8, RZ, PT ;  /* 0x000000ff0800720c */ /* 0x000fd60003f86270 */
[----:B------:R-:W-:Y:S02]  /*0550*/  @!P3 IMAD.IADD R9, R9, 0x1, -R14 ;  /* 0x000000010909b824 */ /* 0x000fe400078e0a0e */
[----:B------:R-:W-:-:S03]  /*0560*/  @!P3 VIADD R12, R12, 0x1 ;  /* 0x000000010c0cb836 */ /* 0x000fc60000000000 */
[----:B------:R-:W-:Y:S01]  /*0570*/  ISETP.GE.U32.AND P2, PT, R9, R4, PT ;  /* 0x000000040900720c */ /* 0x000fe20003f46070 */
[----:B------:R-:W-:-:S12]  /*0580*/  IMAD.WIDE R8, R15, 0x4, R6 ;  /* 0x000000040f087825 */ /* 0x000fd800078e0206 */
[----:B------:R-:W-:-:S05]  /*0590*/  @P2 IADD3 R12, PT, PT, R12, 0x1, RZ ;  /* 0x000000010c0c2810 */ /* 0x000fca0007ffe0ff */
[----:B------:R-:W-:-:S05]  /*05a0*/  @!P4 IMAD.MOV R12, RZ, RZ, -R12 ;  /* 0x000000ffff0cc224 */ /* 0x000fca00078e0a0c */
[----:B------:R-:W-:-:S04]  /*05b0*/  SEL R12, R13, R12, !P1 ;  /* 0x0000000c0d0c7207 */ /* 0x000fc80004800000 */
[----:B------:R-:W-:Y:S01]  /*05c0*/  ISETP.GT.AND P2, PT, R12, RZ, PT ;  /* 0x000000ff0c00720c */ /* 0x000fe20003f44270 */
[----:B--2---:R0:W-:Y:S04]  /*05d0*/  STG.E desc[UR6][R8.64], R11 ;  /* 0x0000000b08007986 */ /* 0x0041e8000c101906 */
[----:B------:R0:W-:Y:S08]  /*05e0*/  STG.E desc[UR6][R6.64], RZ ;  /* 0x000000ff06007986 */ /* 0x0001f0000c101906 */
[----:B------:R-:W-:Y:S05]  /*05f0*/  @P2 BRA `(.L_x_8) ;  /* 0xfffffffc00a02947 */ /* 0x000fea000383ffff */
.L_x_7:
[----:B------:R-:W-:Y:S05]  /*0600*/  BSYNC.RECONVERGENT B1 ;  /* 0x0000000000017941 */ /* 0x000fea0003800200 */
.L_x_6:
[----:B------:R-:W-:-:S05]  /*0610*/  IMAD.WIDE R2, R10, 0x4, R2 ;  /* 0x000000040a027825 */ /* 0x000fca00078e0202 */
[----:B------:R1:W-:Y:S02]  /*0620*/  STG.E desc[UR6][R2.64], RZ ;  /* 0x000000ff02007986 */ /* 0x0003e4000c101906 */
.L_x_5:
[----:B------:R-:W-:Y:S05]  /*0630*/  BSYNC.RECONVERGENT B0 ;  /* 0x0000000000007941 */ /* 0x000fea0003800200 */
.L_x_4:
[----:B------:R-:W-:Y:S05]  /*0640*/  @P0 BRA `(.L_x_9) ;  /* 0xfffffff800e00947 */ /* 0x000fea000383ffff */
[----:B------:R-:W-:Y:S05]  /*0650*/  EXIT ;  /* 0x000000000000794d */ /* 0x000fea0003800000 */
.L_x_10:
        /* <DEDUP_REMOVED lines=10> */
.L_x_56:


//--------------------- .text._Z10activarTNTPiiiii --------------------------
	.section	.text._Z10activarTNTPiiiii,"ax",@progbits
	.align	128
        .global         _Z10activarTNTPiiiii
        .type           _Z10activarTNTPiiiii,@function
        .size           _Z10activarTNTPiiiii,(.L_x_57 - _Z10activarTNTPiiiii)
        .other          _Z10activarTNTPiiiii,@"STO_CUDA_ENTRY STV_DEFAULT"
_Z10activarTNTPiiiii:
.text._Z10activarTNTPiiiii:
[----:B------:R-:W-:Y:S01]  /*0000*/  LDC R1, c[0x0][0x37c] ;  /* 0x0000df00ff017b82 */ /* 0x000fe20000000800 */
[----:B------:R-:W0:Y:S07]  /*0010*/  S2R R3, SR_TID.X ;  /* 0x0000000000037919 */ /* 0x000e2e0000002100 */
[----:B------:R-:W0:Y:S01]  /*0020*/  S2UR UR5, SR_CTAID.X ;  /* 0x00000000000579c3 */ /* 0x000e220000002500 */
[----:B------:R-:W1:Y:S01]  /*0030*/  LDCU.64 UR6, c[0x0][0x390] ;  /* 0x00007200ff0677ac */ /* 0x000e620008000a00 */
[----:B------:R-:W2:Y:S06]  /*0040*/  S2R R2, SR_TID.Y ;  /* 0x0000000000027919 */ /* 0x000eac0000002200 */
[----:B------:R-:W0:Y:S08]  /*0050*/  LDC R0, c[0x0][0x360] ;  /* 0x0000d800ff007b82 */ /* 0x000e300000000800 */
[----:B------:R-:W2:Y:S01]  /*0060*/  S2UR UR8, SR_CTAID.Y ;  /* 0x00000000000879c3 */ /* 0x000ea20000002600 */
[----:B-1----:R-:W-:-:S07]  /*0070*/  UIMAD UR4, UR7, UR6, URZ ;  /* 0x00000006070472a4 */ /* 0x002fce000f8e02ff */
[----:B------:R-:W2:Y:S01]  /*0080*/  LDC R5, c[0x0][0x364] ;  /* 0x0000d900ff057b82 */ /* 0x000ea20000000800 */
[----:B0-----:R-:W-:-:S05]  /*0090*/  IMAD R0, R0, UR5, R3 ;  /* 0x0000000500007c24 */ /* 0x001fca000f8e0203 */
[----:B------:R-:W-:Y:S01]  /*00a0*/  ISETP.GE.AND P0, PT, R0, UR4, PT ;  /* 0x0000000400007c0c */ /* 0x000fe2000bf06270 */
[----:B--2---:R-:W-:-:S12]  /*00b0*/  IMAD R5, R5, UR8, R2 ;  /* 0x0000000805057c24 */ /* 0x004fd8000f8e0202 */
[----:B------:R-:W-:Y:S05]  /*00c0*/  @P0 EXIT ;  /* 0x000000000000094d */ /* 0x000fea0003800000 */
[----:B------:R-:W0:Y:S02]  /*00d0*/  LDCU.64 UR8, c[0x0][0x388] ;  /* 0x00007100ff0877ac */ /* 0x000e240008000a00 */
[----:B0-----:R-:W-:Y:S02]  /*00e0*/  UIADD3 UR6, UPT, UPT, UR9, 0x2, URZ ;  /* 0x0000000209067890 */ /* 0x001fe4000fffe0ff */
[----:B------:R-:W-:Y:S02]  /*00f0*/  UIADD3 UR10, UPT, UPT, UR8, 0x2, URZ ;  /* 0x00000002080a7890 */ /* 0x000fe4000fffe0ff */
[----:B------:R-:W-:Y:S02]  /*0100*/  UIADD3 UR4, UPT, UPT, UR9, -0x2, URZ ;  /* 0xfffffffe09047890 */ /* 0x000fe4000fffe0ff */
[----:B------:R-:W-:Y:S01]  /*0110*/  UIADD3 UR5, UPT, UPT, UR8, -0x2, URZ ;  /* 0xfffffffe08057890 */ /* 0x000fe2000fffe0ff */
[----:B------:R-:W-:Y:S02]  /*0120*/  ISETP.GT.AND P0, PT, R0, UR6, PT ;  /* 0x0000000600007c0c */ /* 0x000fe4000bf04270 */
[----:B------:R-:W-:-:S02]  /*0130*/  ISETP.GT.AND P1, PT, R5, UR10, PT ;  /* 0x0000000a05007c0c */ /* 0x000fc4000bf24270 */
[----:B------:R-:W-:Y:S02]  /*0140*/  ISETP.GE.AND P0, PT, R0, UR4, !P0 ;  /* 0x0000000400007c0c */ /* 0x000fe4000c706270 */
[----:B------:R-:W-:-:S04]  /*0150*/  ISETP.GE.AND P1, PT, R5, UR5, !P1 ;  /* 0x0000000505007c0c */ /* 0x000fc8000cf26270 */
[----:B------:R-:W-:-:S13]  /*0160*/  PLOP3.LUT P0, PT, P0, P1, PT, 0x80, 0x8 ;  /* 0x000000000008781c */ /* 0x000fda0000703070 */
[----:B------:R-:W-:Y:S05]  /*0170*/  @!P0 EXIT ;  /* 0x000000000000894d */ /* 0x000fea0003800000 */
[----:B------:R-:W0:Y:S01]  /*0180*/  LDC.64 R2, c[0x0][0x380] ;  /* 0x0000e000ff027b82 */ /* 0x000e220000000a00 */
[----:B------:R-:W1:Y:S01]  /*0190*/  LDCU.64 UR4, c[0x0][0x358] ;  /* 0x00006b00ff0477ac */ /* 0x000e620008000a00 */
[----:B------:R-:W-:-:S04]  /*01a0*/  IMAD R5, R0, UR7, R5 ;  /* 0x0000000700057c24 */ /* 0x000fc8000f8e0205 */
[----:B0-----:R-:W-:-:S05]  /*01b0*/  IMAD.WIDE R2, R5, 0x4, R2 ;  /* 0x0000000405027825 */ /* 0x001fca00078e0202 */
[----:B-1----:R-:W-:Y:S01]  /*01c0*/  STG.E desc[UR4][R2.64], RZ ;  /* 0x000000ff02007986 */ /* 0x002fe2000c101904 */
[----:B------:R-:W-:Y:S05]  /*01d0*/  EXIT ;  /* 0x000000000000794d */ /* 0x000fea0003800000 */
.L_x_11:
        /* <DEDUP_REMOVED lines=10> */
.L_x_57:


//--------------------- .text._Z19activarRompecabezasPiiiiii --------------------------
	.section	.text._Z19activarRompecabezasPiiiiii,"ax",@progbits
	.align	128
        .global         _Z19activarRompecabezasPiiiiii
        .type           _Z19activarRompecabezasPiiiiii,@function
        .size           _Z19activarRompecabezasPiiiiii,(.L_x_58 - _Z19activarRompecabezasPiiiiii)
        .other          _Z19activarRompecabezasPiiiiii,@"STO_CUDA_ENTRY STV_DEFAULT"
_Z19activarRompecabezasPiiiiii:
.text._Z19activarRompecabezasPiiiiii:
[----:B------:R-:W-:Y:S01]  /*0000*/  LDC R1, c[0x0][0x37c] ;  /* 0x0000df00ff017b82 */ /* 0x000fe20000000800 */
[----:B------:R-:W0:Y:S01]  /*0010*/  S2R R9, SR_TID.X ;  /* 0x0000000000097919 */ /* 0x000e220000002100 */
[----:B------:R-:W1:Y:S01]  /*0020*/  LDCU UR4, c[0x0][0x390] ;  /* 0x00007200ff0477ac */ /* 0x000e620008000800 */
[----:B------:R-:W1:Y:S02]  /*0030*/  LDCU UR8, c[0x0][0x38c] ;  /* 0x00007180ff0877ac */ /* 0x000e640008000800 */
[----:B-1----:R-:W-:-:S06]  /*0040*/  UIMAD UR4, UR4, UR8, URZ ;  /* 0x00000008040472a4 */ /* 0x002fcc000f8e02ff */
[----:B0-----:R-:W-:-:S13]  /*0050*/  ISETP.GE.AND P0, PT, R9, UR4, PT ;  /* 0x0000000409007c0c */ /* 0x001fda000bf06270 */
[----:B------:R-:W-:Y:S05]  /*0060*/  @P0 EXIT ;  /* 0x000000000000094d */ /* 0x000fea0003800000 */
[----:B------:R-:W0:Y:S01]  /*0070*/  LDC R5, c[0x0][0x398] ;  /* 0x0000e600ff057b82 */ /* 0x000e220000000800 */
[----:B------:R-:W1:Y:S01]  /*0080*/  LDCU UR5, c[0x0][0x360] ;  /* 0x00006c00ff0577ac */ /* 0x000e620008000800 */
[----:B------:R-:W2:Y:S06]  /*0090*/  LDCU.64 UR6, c[0x0][0x358] ;  /* 0x00006b00ff0677ac */ /* 0x000eac0008000a00 */
[----:B------:R-:W0:Y:S01]  /*00a0*/  LDC R0, c[0x0][0x394] ;  /* 0x0000e500ff007b82 */ /* 0x000e220000000800 */
[----:B------:R-:W3:Y:S07]  /*00b0*/  LDCU UR9, c[0x0][0x388] ;  /* 0x00007100ff0977ac */ /* 0x000eee0008000800 */
[----:B------:R-:W4:Y:S08]  /*00c0*/  LDC.64 R2, c[0x0][0x380] ;  /* 0x0000e000ff027b82 */ /* 0x000f300000000a00 */
[----:B------:R-:W1:Y:S01]  /*00d0*/  LDC.64 R6, c[0x0][0x380] ;  /* 0x0000e000ff067b82 */ /* 0x000e620000000a00 */
[----:B0-----:R-:W-:-:S04]  /*00e0*/  IMAD R5, R5, UR8, R0 ;  /* 0x0000000805057c24 */ /* 0x001fc8000f8e0200 */
[----:B--234-:R-:W-:-:S07]  /*00f0*/  IMAD.WIDE R2, R5, 0x4, R2 ;  /* 0x0000000405027825 */ /* 0x01cfce00078e0202 */
.L_x_12:
[----:B-1----:R-:W-:-:S05]  /*0100*/  IMAD.WIDE R4, R9, 0x4, R6 ;  /* 0x0000000409047825 */ /* 0x002fca00078e0206 */
[----:B------:R-:W2:Y:S01]  /*0110*/  LDG.E R0, desc[UR6][R4.64] ;  /* 0x0000000604007981 */ /* 0x000ea2000c1e1900 */
[----:B------:R-:W-:Y:S02]  /*0120*/  IADD3 R9, PT, PT, R9, UR5, RZ ;  /* 0x0000000509097c10 */ /* 0x000fe4000fffe0ff */
[----:B--2---:R-:W-:-:S13]  /*0130*/  ISETP.NE.AND P0, PT, R0, UR9, PT ;  /* 0x0000000900007c0c */ /* 0x004fda000bf05270 */
[----:B------:R0:W-:Y:S01]  /*0140*/  @!P0 STG.E desc[UR6][R4.64], RZ ;  /* 0x000000ff04008986 */ /* 0x0001e2000c101906 */
[----:B------:R-:W-:-:S03]  /*0150*/  ISETP.GE.AND P0, PT, R9, UR4, PT ;  /* 0x0000000409007c0c */ /* 0x000fc6000bf06270 */
[----:B------:R0:W-:Y:S10]  /*0160*/  STG.E desc[UR6][R2.64], RZ ;  /* 0x000000ff02007986 */ /* 0x0001f4000c101906 */
[----:B0-----:R-:W-:Y:S05]  /*0170*/  @!P0 BRA `(.L_x_12) ;  /* 0xfffffffc00e08947 */ /* 0x001fea000383ffff */
[----:B------:R-:W-:Y:S05]  /*0180*/  EXIT ;  /* 0x000000000000794d */ /* 0x000fea0003800000 */
.L_x_13:
        /* <DEDUP_REMOVED lines=15> */
.L_x_58:


//--------------------- .text._Z12activarBombaPiibii --------------------------
	.section	.text._Z12activarBombaPiibii,"ax",@progbits
	.align	128
        .global         _Z12activarBombaPiibii
        .type           _Z12activarBombaPiibii,@function
        .size           _Z12activarBombaPiibii,(.L_x_59 - _Z12activarBombaPiibii)
        .other          _Z12activarBombaPiibii,@"STO_CUDA_ENTRY STV_DEFAULT"
_Z12activarBombaPiibii:
.text._Z12activarBombaPiibii:
[----:B------:R-:W-:Y:S01]  /*0000*/  LDC R1, c[0x0][0x37c] ;  /* 0x0000df00ff017b82 */ /* 0x000fe20000000800 */
[----:B------:R-:W0:Y:S01]  /*0010*/  LDCU.U8 UR4, c[0x0][0x38c] ;  /* 0x00007180ff0477ac */ /* 0x000e220008000000 */
[----:B------:R-:W1:Y:S01]  /*0020*/  S2R R5, SR_TID.X ;  /* 0x0000000000057919 */ /* 0x000e620000002100 */
[----:B0-----:R-:W-:-:S04]  /*0030*/  UPRMT UR4, UR4, 0x8880, URZ ;  /* 0x0000888004047896 */ /* 0x001fc800080000ff */
[----:B------:R-:W-:-:S07]  /*0040*/  UISETP.NE.AND UP0, UPT, UR4, URZ, UPT ;  /* 0x000000ff0400728c */ /* 0x000fce000bf05270 */
[----:B------:R-:W0:Y:S02]  /*0050*/  LDCU.64 UR4, c[0x0][0x358] ;  /* 0x00006b00ff0477ac */ /* 0x000e240008000a00 */
[----:B------:R-:W-:Y:S05]  /*0060*/  BRA.U !UP0, `(.L_x_14) ;  /* 0x00000001082c7547 */ /* 0x000fea000b800000 */
[----:B------:R-:W1:Y:S01]  /*0070*/  LDCU UR6, c[0x0][0x388] ;  /* 0x00007100ff0677ac */ /* 0x000e620008000800 */
[----:B------:R-:W2:Y:S01]  /*0080*/  LDCU UR7, c[0x0][0x390] ;  /* 0x00007200ff0777ac */ /* 0x000ea20008000800 */
[----:B-1----:R-:W-:-:S04]  /*0090*/  VIMNMX R0, PT, PT, R5, UR6, !PT ;  /* 0x0000000605007c48 */ /* 0x002fc8000ffe0100 */
[----:B--2---:R-:W-:-:S13]  /*00a0*/  ISETP.GE.AND P0, PT, R0, UR7, PT ;  /* 0x0000000700007c0c */ /* 0x004fda000bf06270 */
[----:B0-----:R-:W-:Y:S05]  /*00b0*/  @P0 EXIT ;  /* 0x000000000000094d */ /* 0x001fea0003800000 */
[----:B------:R-:W0:Y:S08]  /*00c0*/  LDC R0, c[0x0][0x394] ;  /* 0x0000e500ff007b82 */ /* 0x000e300000000800 */
[----:B------:R-:W1:Y:S01]  /*00d0*/  LDC.64 R2, c[0x0][0x380] ;  /* 0x0000e000ff027b82 */ /* 0x000e620000000a00 */
[----:B0-----:R-:W-:-:S04]  /*00e0*/  IMAD R5, R0, UR6, R5 ;  /* 0x0000000600057c24 */ /* 0x001fc8000f8e0205 */
[----:B-1----:R-:W-:-:S05]  /*00f0*/  IMAD.WIDE R2, R5, 0x4, R2 ;  /* 0x0000000405027825 */ /* 0x002fca00078e0202 */
[----:B------:R-:W-:Y:S01]  /*0100*/  STG.E desc[UR4][R2.64], RZ ;  /* 0x000000ff02007986 */ /* 0x000fe2000c101904 */
[----:B------:R-:W-:Y:S05]  /*0110*/  EXIT ;  /* 0x000000000000794d */ /* 0x000fea0003800000 */
.L_x_14:
[----:B------:R-:W2:Y:S01]  /*0120*/  LDC R4, c[0x0][0x394] ;  /* 0x0000e500ff047b82 */ /* 0x000ea20000000800 */
[----:B------:R-:W1:Y:S02]  /*0130*/  LDCU UR6, c[0x0][0x388] ;  /* 0x00007100ff0677ac */ /* 0x000e640008000800 */
[----:B-1----:R-:W-:-:S04]  /*0140*/  VIMNMX R0, PT, PT, R5, UR6, !PT ;  /* 0x0000000605007c48 */ /* 0x002fc8000ffe0100 */
[----:B--2---:R-:W-:-:S13]  /*0150*/  ISETP.GE.AND P0, PT, R0, R4, PT ;  /* 0x000000040000720c */ /* 0x004fda0003f06270 */
[----:B0-----:R-:W-:Y:S05]  /*0160*/  @P0 EXIT ;  /* 0x000000000000094d */ /* 0x001fea0003800000 */
[----:B------:R-:W0:Y:S01]  /*0170*/  LDC.64 R2, c[0x0][0x380] ;  /* 0x0000e000ff027b82 */ /* 0x000e220000000a00 */
[----:B------:R-:W-:-:S04]  /*0180*/  IMAD R5, R5, R4, UR6 ;  /* 0x0000000605057e24 */ /* 0x000fc8000f8e0204 */
[----:B0-----:R-:W-:-:S05]  /*0190*/  IMAD.WIDE R2, R5, 0x4, R2 ;  /* 0x0000000405027825 */ /* 0x001fca00078e0202 */
[----:B------:R-:W-:Y:S01]  /*01a0*/  STG.E desc[UR4][R2.64], RZ ;  /* 0x000000ff02007986 */ /* 0x000fe2000c101904 */
[----:B------:R-:W-:Y:S05]  /*01b0*/  EXIT ;  /* 0x000000000000794d */ /* 0x000fea0003800000 */
.L_x_15:
        /* <DEDUP_REMOVED lines=12> */
.L_x_59:


//--------------------- .text._Z15eliminarBloquesPiiiii --------------------------
	.section	.text._Z15eliminarBloquesPiiiii,"ax",@progbits
	.align	128
        .global         _Z15eliminarBloquesPiiiii
        .type           _Z15eliminarBloquesPiiiii,@function
        .size           _Z15eliminarBloquesPiiiii,(.L_x_60 - _Z15eliminarBloquesPiiiii)
        .other          _Z15eliminarBloquesPiiiii,@"STO_CUDA_ENTRY STV_DEFAULT"
_Z15eliminarBloquesPiiiii:
.text._Z15eliminarBloquesPiiiii:
[----:B------:R-:W-:Y:S08]  /*0000*/  LDC R1, c[0x0][0x37c] ;  /* 0x0000df00ff017b82 */ /* 0x000ff00000000800 */
[----:B------:R-:W0:Y:S01]  /*0010*/  LDC.64 R12, c[0x0][0x388] ;  /* 0x0000e200ff0c7b82 */ /* 0x000e220000000a00 */
[----:B------:R-:W1:Y:S01]  /*0020*/  LDCU.64 UR4, c[0x0][0x380] ;  /* 0x00007000ff0477ac */ /* 0x000e620008000a00 */
[----:B------:R-:W2:Y:S06]  /*0030*/  LDCU.64 UR8, c[0x0][0x358] ;  /* 0x00006b00ff0877ac */ /* 0x000eac0008000a00 */
[----:B------:R-:W0:Y:S01]  /*0040*/  LDC.64 R6, c[0x0][0x390] ;  /* 0x0000e400ff067b82 */ /* 0x000e220000000a00 */
[----:B------:R-:W3:Y:S01]  /*0050*/  S2R R5, SR_TID.X ;  /* 0x0000000000057919 */ /* 0x000ee20000002100 */
[----:B------:R-:W4:Y:S01]  /*0060*/  S2R R10, SR_TID.Y ;  /* 0x00000000000a7919 */ /* 0x000f220000002200 */
[----:B------:R-:W4:Y:S01]  /*0070*/  LDCU UR6, c[0x0][0x390] ;  /* 0x00007200ff0677ac */ /* 0x000f220008000800 */
[----:B------:R-:W0:Y:S01]  /*0080*/  LDCU UR10, c[0x0][0x394] ;  /* 0x00007280ff0a77ac */ /* 0x000e220008000800 */
[----:B-1----:R-:W-:-:S02]  /*0090*/  MOV R2, UR4 ;  /* 0x0000000400027c02 */ /* 0x002fc40008000f00 */
[----:B------:R-:W-:Y:S01]  /*00a0*/  MOV R3, UR5 ;  /* 0x0000000500037c02 */ /* 0x000fe20008000f00 */
[----:B0-----:R-:W-:-:S04]  /*00b0*/  IMAD R9, R6, R12, R7 ;  /* 0x0000000c06097224 */ /* 0x001fc800078e0207 */
[----:B------:R-:W-:-:S05]  /*00c0*/  IMAD.WIDE R8, R9, 0x4, R2 ;  /* 0x0000000409087825 */ /* 0x000fca00078e0202 */
[----:B--2---:R0:W5:Y:S01]  /*00d0*/  LDG.E R4, desc[UR8][R8.64] ;  /* 0x0000000808047981 */ /* 0x004162000c1e1900 */
[----:B------:R-:W-:Y:S01]  /*00e0*/  IMAD R11, R12, R13, RZ ;  /* 0x0000000d0c0b7224 */ /* 0x000fe200078e02ff */
[C---:B---3--:R-:W-:Y:S01]  /*00f0*/  ISETP.NE.AND P0, PT, R5.reuse, R6, PT ;  /* 0x000000060500720c */ /* 0x048fe20003f05270 */
[----:B------:R-:W-:Y:S01]  /*0100*/  BSSY.RECONVERGENT B0, `(.L_x_16) ;  /* 0x00000de000007945 */ /* 0x000fe20003800200 */
[----:B----4-:R-:W-:Y:S02]  /*0110*/  IMAD R0, R5, R10, RZ ;  /* 0x0000000a05007224 */ /* 0x010fe400078e02ff */
[----:B------:R-:W-:-:S03]  /*0120*/  IMAD.U32 R5, RZ, RZ, UR6 ;  /* 0x00000006ff057e24 */ /* 0x000fc6000f8e00ff */
[----:B------:R-:W-:-:S13]  /*0130*/  ISETP.GE.OR P0, PT, R0, R11, P0 ;  /* 0x0000000b0000720c */ /* 0x000fda0000706670 */
[----:B0-----:R-:W-:Y:S05]  /*0140*/  @P0 BRA `(.L_x_17) ;  /* 0x0000000400940947 */ /* 0x001fea0003800000 */
[----:B------:R-:W0:Y:S01]  /*0150*/  LDCU UR4, c[0x0][0x394] ;  /* 0x00007280ff0477ac */ /* 0x000e220008000800 */
[----:B------:R-:W-:Y:S02]  /*0160*/  ISETP.GE.AND P0, PT, R7, 0x1, PT ;  /* 0x000000010700780c */ /* 0x000fe40003f06270 */
[----:B0-----:R-:W-:-:S11]  /*0170*/  MOV R0, UR4 ;  /* 0x0000000400007c02 */ /* 0x001fd60008000f00 */
[----:B------:R-:W-:Y:S05]  /*0180*/  @!P0 BRA `(.L_x_18) ;  /* 0x0000000000388947 */ /* 0x000fea0003800000 */
[----:B------:R-:W-:Y:S01]  /*0190*/  IMAD R5, R6, R12, -0x1 ;  /* 0xffffffff06057424 */ /* 0x000fe200078e020c */
[----:B------:R-:W0:Y:S01]  /*01a0*/  LDCU.64 UR12, c[0x0][0x380] ;  /* 0x00007000ff0c77ac */ /* 0x000e220008000a00 */
[----:B------:R-:W-:-:S07]  /*01b0*/  IMAD.U32 R0, RZ, RZ, UR4 ;  /* 0x00000004ff007e24 */ /* 0x000fce000f8e00ff */
.L_x_19:
[----:B------:R-:W-:Y:S01]  /*01c0*/  IADD3 R7, PT, PT, R5, R0, RZ ;  /* 0x0000000005077210 */ /* 0x000fe20007ffe0ff */
[----:B0-----:R-:W-:Y:S01]  /*01d0*/  IMAD.U32 R2, RZ, RZ, UR12 ;  /* 0x0000000cff027e24 */ /* 0x001fe2000f8e00ff */
[----:B------:R-:W-:-:S03]  /*01e0*/  MOV R3, UR13 ;  /* 0x0000000d00037c02 */ /* 0x000fc60008000f00 */
[----:B------:R-:W-:-:S06]  /*01f0*/  IMAD.WIDE R6, R7, 0x4, R2 ;  /* 0x0000000407067825 */ /* 0x000fcc00078e0202 */
[----:B------:R-:W2:Y:S02]  /*0200*/  LDG.E R7, desc[UR8][R6.64] ;  /* 0x0000000806077981 */ /* 0x000ea4000c1e1900 */
[----:B--2--5:R-:W-:-:S13]  /*0210*/  ISETP.NE.AND P0, PT, R7, R4, PT ;  /* 0x000000040700720c */ /* 0x024fda0003f05270 */
[----:B------:R-:W-:Y:S05]  /*0220*/  @P0 BRA `(.L_x_18) ;  /* 0x0000000000100947 */ /* 0x000fea0003800000 */
[C---:B------:R-:W-:Y:S01]  /*0230*/  ISETP.GT.U32.AND P0, PT, R0.reuse, 0x1, PT ;  /* 0x000000010000780c */ /* 0x040fe20003f04070 */
[----:B------:R-:W-:-:S12]  /*0240*/  VIADD R0, R0, 0xffffffff ;  /* 0xffffffff00007836 */ /* 0x000fd80000000000 */
[----:B------:R-:W-:Y:S05]  /*0250*/  @P0 BRA `(.L_x_19) ;  /* 0xfffffffc00d80947 */ /* 0x000fea000383ffff */
[----:B------:R-:W-:-:S07]  /*0260*/  HFMA2 R0, -RZ, RZ, 0, 0 ;  /* 0x00000000ff007431 */ /* 0x000fce00000001ff */
.L_x_18:
[----:B------:R-:W0:Y:S01]  /*0270*/  LDCU UR5, c[0x0][0x38c] ;  /* 0x00007180ff0577ac */ /* 0x000e220008000800 */
[----:B------:R-:W1:Y:S01]  /*0280*/  LDCU UR7, c[0x0][0x394] ;  /* 0x00007280ff0777ac */ /* 0x000e620008000800 */
[----:B0-----:R-:W-:-:S04]  /*0290*/  UIADD3 UR5, UPT, UPT, UR5, -0x1, URZ ;  /* 0xffffffff05057890 */ /* 0x001fc8000fffe0ff */
[----:B-1----:R-:W-:-:S09]  /*02a0*/  UISETP.GT.AND UP0, UPT, UR5, UR7, UPT ;  /* 0x000000070500728c */ /* 0x002fd2000bf04270 */
[----:B------:R-:W-:Y:S05]  /*02b0*/  BRA.U !UP0, `(.L_x_20) ;  /* 0x0000000108407547 */ /* 0x000fea000b800000 */
[----:B------:R-:W0:Y:S01]  /*02c0*/  LDC R5, c[0x0][0x390] ;  /* 0x0000e400ff057b82 */ /* 0x000e220000000800 */
[----:B------:R-:W1:Y:S01]  /*02d0*/  LDCU UR4, c[0x0][0x394] ;  /* 0x00007280ff0477ac */ /* 0x000e620008000800 */
[----:B------:R-:W2:Y:S06]  /*02e0*/  LDCU.64 UR12, c[0x0][0x380] ;  /* 0x00007000ff0c77ac */ /* 0x000eac0008000a00 */
[----:B------:R-:W0:Y:S02]  /*02f0*/  LDC R2, c[0x0][0x388] ;  /* 0x0000e200ff027b82 */ /* 0x000e240000000800 */
[----:B012---:R-:W-:-:S07]  /*0300*/  IMAD R5, R5, R2, 0x1 ;  /* 0x0000000105057424 */ /* 0x007fce00078e0202 */
.L_x_21:
[----:B------:R-:W-:Y:S01]  /*0310*/  MOV R2, UR12 ;  /* 0x0000000c00027c02 */ /* 0x000fe20008000f00 */
[----:B------:R-:W-:Y:S02]  /*0320*/  VIADD R7, R5, UR4 ;  /* 0x0000000405077c36 */ /* 0x000fe40008000000 */
[----:B------:R-:W-:Y:S02]  /*0330*/  IMAD.U32 R3, RZ, RZ, UR13 ;  /* 0x0000000dff037e24 */ /* 0x000fe4000f8e00ff */
[----:B------:R-:W-:-:S06]  /*0340*/  IMAD.WIDE R6, R7, 0x4, R2 ;  /* 0x0000000407067825 */ /* 0x000fcc00078e0202 */
[----:B------:R-:W2:Y:S02]  /*0350*/  LDG.E R7, desc[UR8][R6.64] ;  /* 0x0000000806077981 */ /* 0x000ea4000c1e1900 */
[----:B--2--5:R-:W-:-:S13]  /*0360*/  ISETP.NE.AND P0, PT, R7, R4, PT ;  /* 0x000000040700720c */ /* 0x024fda0003f05270 */
[----:B------:R-:W-:Y:S05]  /*0370*/  @P0 BRA `(.L_x_20) ;  /* 0x0000000000100947 */ /* 0x000fea0003800000 */
[----:B------:R-:W-:-:S04]  /*0380*/  UIADD3 UR4, UPT, UPT, UR4, 0x1, URZ ;  /* 0x0000000104047890 */ /* 0x000fc8000fffe0ff */
[----:B------:R-:W-:-:S09]  /*0390*/  UISETP.NE.AND UP0, UPT, UR4, UR5, UPT ;  /* 0x000000050400728c */ /* 0x000fd2000bf05270 */
[----:B------:R-:W-:Y:S05]  /*03a0*/  BRA.U UP0, `(.L_x_21) ;  /* 0xfffffffd00d87547 */ /* 0x000fea000b83ffff */
[----:B------:R-:W-:-:S05]  /*03b0*/  UMOV UR4, UR5 ;  /* 0x0000000500047c82 */ /* 0x000fca0008000000 */
.L_x_20:
[----:B------:R-:W-:-:S13]  /*03c0*/  ISETP.LT.AND P0, PT, R0, UR4, PT ;  /* 0x0000000400007c0c */ /* 0x000fda000bf01270 */
[----:B------:R-:W-:Y:S05]  /*03d0*/  @!P0 BRA `(.L_x_22) ;  /* 0x0000000800c08947 */ /* 0x000fea0003800000 */
[----:B-----5:R-:W-:-:S04]  /*03e0*/  IADD3 R4, PT, PT, -R0, UR4, RZ ;  /* 0x0000000400047c10 */ /* 0x020fc8000fffe1ff */
[C---:B------:R-:W-:Y:S02]  /*03f0*/  ISETP.GE.U32.AND P1, PT, R4.reuse, 0x7, PT ;  /* 0x000000070400780c */ /* 0x040fe40003f26070 */
[----:B------:R-:W-:-:S04]  /*0400*/  IADD3 R8, PT, PT, R4, 0x1, RZ ;  /* 0x0000000104087810 */ /* 0x000fc80007ffe0ff */
[----:B------:R-:W-:-:S04]  /*0410*/  LOP3.LUT R9, R8, 0x7, RZ, 0xc0, !PT ;  /* 0x0000000708097812 */ /* 0x000fc800078ec0ff */
[----:B------:R-:W-:-:S03]  /*0420*/  ISETP.NE.AND P0, PT, R9, RZ, PT ;  /* 0x000000ff0900720c */ /* 0x000fc60003f05270 */
[----:B------:R-:W-:Y:S10]  /*0430*/  @!P1 BRA `(.L_x_23) ;  /* 0x0000000000589947 */ /* 0x000ff40003800000 */
[----:B------:R-:W0:Y:S01]  /*0440*/  LDC R7, c[0x0][0x388] ;  /* 0x0000e200ff077b82 */ /* 0x000e220000000800 */
[----:B------:R-:W0:Y:S01]  /*0450*/  LDCU UR4, c[0x0][0x390] ;  /* 0x00007200ff0477ac */ /* 0x000e220008000800 */
[----:B------:R-:W-:Y:S01]  /*0460*/  LOP3.LUT R2, R8, 0xfffffff8, RZ, 0xc0, !PT ;  /* 0xfffffff808027812 */ /* 0x000fe200078ec0ff */
[----:B------:R-:W1:Y:S04]  /*0470*/  LDCU.64 UR12, c[0x0][0x380] ;  /* 0x00007000ff0c77ac */ /* 0x000e680008000a00 */
[----:B------:R-:W-:Y:S02]  /*0480*/  IMAD.MOV R6, RZ, RZ, -R2 ;  /* 0x000000ffff067224 */ /* 0x000fe400078e0a02 */
[----:B01----:R-:W-:-:S07]  /*0490*/  IMAD R7, R7, UR4, R0 ;  /* 0x0000000407077c24 */ /* 0x003fce000f8e0200 */
.L_x_24:
[----:B------:R-:W-:Y:S01]  /*04a0*/  MOV R2, UR12 ;  /* 0x0000000c00027c02 */ /* 0x000fe20008000f00 */
[----:B------:R-:W-:Y:S01]  /*04b0*/  IMAD.U32 R3, RZ, RZ, UR13 ;  /* 0x0000000dff037e24 */ /* 0x000fe2000f8e00ff */
[----:B------:R-:W-:Y:S01]  /*04c0*/  IADD3 R6, PT, PT, R6, 0x8, RZ ;  /* 0x0000000806067810 */ /* 0x000fe20007ffe0ff */
[----:B------:R-:W-:Y:S02]  /*04d0*/  VIADD R0, R0, 0x8 ;  /* 0x0000000800007836 */ /* 0x000fe40000000000 */
[C---:B0-----:R-:W-:Y:S01]  /*04e0*/  IMAD.WIDE R4, R7.reuse, 0x4, R2 ;  /* 0x0000000407047825 */ /* 0x041fe200078e0202 */
[----:B------:R-:W-:Y:S02]  /*04f0*/  ISETP.NE.AND P1, PT, R6, RZ, PT ;  /* 0x000000ff0600720c */ /* 0x000fe40003f25270 */
[----:B------:R-:W-:Y:S02]  /*0500*/  IADD3 R7, PT, PT, R7, 0x8, RZ ;  /* 0x0000000807077810 */ /* 0x000fe40007ffe0ff */
[----:B------:R0:W-:Y:S04]  /*0510*/  STG.E desc[UR8][R4.64], RZ ;  /* 0x000000ff04007986 */ /* 0x0001e8000c101908 */
[----:B------:R0:W-:Y:S04]  /*0520*/  STG.E desc[UR8][R4.64+0x4], RZ ;  /* 0x000004ff04007986 */ /* 0x0001e8000c101908 */
[----:B------:R0:W-:Y:S04]  /*0530*/  STG.E desc[UR8][R4.64+0x8], RZ ;  /* 0x000008ff04007986 */ /* 0x0001e8000c101908 */
[----:B------:R0:W-:Y:S04]  /*0540*/  STG.E desc[UR8][R4.64+0xc], RZ ;  /* 0x00000cff04007986 */ /* 0x0001e8000c101908 */
[----:B------:R0:W-:Y:S04]  /*0550*/  STG.E desc[UR8][R4.64+0x10], RZ ;  /* 0x000010ff04007986 */ /* 0x0001e8000c101908 */
[----:B------:R0:W-:Y:S04]  /*0560*/  STG.E desc[UR8][R4.64+0x14], RZ ;  /* 0x000014ff04007986 */ /* 0x0001e8000c101908 */
[----:B------:R0:W-:Y:S04]  /*0570*/  STG.E desc[UR8][R4.64+0x18], RZ ;  /* 0x000018ff04007986 */ /* 0x0001e8000c101908 */
[----:B------:R0:W-:Y:S01]  /*0580*/  STG.E desc[UR8][R4.64+0x1c], RZ ;  /* 0x00001cff04007986 */ /* 0x0001e2000c101908 */
[----:B------:R-:W-:Y:S05]  /*0590*/  @P1 BRA `(.L_x_24) ;  /* 0xfffffffc00c01947 */ /* 0x000fea000383ffff */
.L_x_23:
[----:B------:R-:W-:Y:S05]  /*05a0*/  @!P0 BRA `(.L_x_22) ;  /* 0x00000008004c8947 */ /* 0x000fea0003800000 */
[----:B------:R-:W-:Y:S02]  /*05b0*/  ISETP.GE.U32.AND P0, PT, R9, 0x4, PT ;  /* 0x000000040900780c */ /* 0x000fe40003f06070 */
[----:B------:R-:W-:-:S04]  /*05c0*/  LOP3.LUT R6, R8, 0x3, RZ, 0xc0, !PT ;  /* 0x0000000308067812 */ /* 0x000fc800078ec0ff */
[----:B------:R-:W-:-:S07]  /*05d0*/  ISETP.NE.AND P1, PT, R6, RZ, PT ;  /* 0x000000ff0600720c */ /* 0x000fce0003f25270 */
[----:B------:R-:W-:Y:S06]  /*05e0*/  @!P0 BRA `(.L_x_25) ;  /* 0x0000000000248947 */ /* 0x000fec0003800000 */
[----:B0-----:R-:W0:Y:S01]  /*05f0*/  LDC R5, c[0x0][0x388] ;  /* 0x0000e200ff057b82 */ /* 0x001e220000000800 */
[----:B------:R-:W0:Y:S02]  /*0600*/  LDCU UR4, c[0x0][0x390] ;  /* 0x00007200ff0477ac */ /* 0x000e240008000800 */
[----:B0-----:R-:W-:Y:S02]  /*0610*/  IMAD R5, R5, UR4, R0 ;  /* 0x0000000405057c24 */ /* 0x001fe4000f8e0200 */
[----:B------:R-:W-:Y:S02]  /*0620*/  VIADD R0, R0, 0x4 ;  /* 0x0000000400007836 */ /* 0x000fe40000000000 */
[----:B------:R-:W-:-:S05]  /*0630*/  IMAD.WIDE R4, R5, 0x4, R2 ;  /* 0x0000000405047825 */ /* 0x000fca00078e0202 */
[----:B------:R1:W-:Y:S04]  /*0640*/  STG.E desc[UR8][R4.64], RZ ;  /* 0x000000ff04007986 */ /* 0x0003e8000c101908 */
[----:B------:R1:W-:Y:S04]  /*0650*/  STG.E desc[UR8][R4.64+0x4], RZ ;  /* 0x000004ff04007986 */ /* 0x0003e8000c101908 */
[----:B------:R1:W-:Y:S04]  /*0660*/  STG.E desc[UR8][R4.64+0x8], RZ ;  /* 0x000008ff04007986 */ /* 0x0003e8000c101908 */
[----:B------:R1:W-:Y:S02]  /*0670*/  STG.E desc[UR8][R4.64+0xc], RZ ;  /* 0x00000cff04007986 */ /* 0x0003e4000c101908 */
.L_x_25:
[----:B------:R-:W-:Y:S05]  /*0680*/  @!P1 BRA `(.L_x_22) ;  /* 0x0000000800149947 */ /* 0x000fea0003800000 */
[----:B------:R-:W-:Y:S02]  /*0690*/  ISETP.NE.AND P0, PT, R6, 0x1, PT ;  /* 0x000000010600780c */ /* 0x000fe40003f05270 */
[----:B------:R-:W-:-:S04]  /*06a0*/  LOP3.LUT R6, R8, 0x1, RZ, 0xc0, !PT ;  /* 0x0000000108067812 */ /* 0x000fc800078ec0ff */
[----:B------:R-:W-:-:S07]  /*06b0*/  ISETP.NE.U32.AND P1, PT, R6, 0x1, PT ;  /* 0x000000010600780c */ /* 0x000fce0003f25070 */
[----:B01----:R-:W0:Y:S08]  /*06c0*/  @P0 LDC R5, c[0x0][0x390] ;  /* 0x0000e400ff050b82 */ /* 0x003e300000000800 */
[----:B------:R-:W0:Y:S02]  /*06d0*/  @P0 LDC R4, c[0x0][0x388] ;  /* 0x0000e200ff040b82 */ /* 0x000e240000000800 */
[----:B0-----:R-:W-:Y:S01]  /*06e0*/  @P0 IMAD R5, R5, R4, R0 ;  /* 0x0000000405050224 */ /* 0x001fe200078e0200 */
[----:B------:R-:W-:-:S03]  /*06f0*/  @P0 IADD3 R0, PT, PT, R0, 0x2, RZ ;  /* 0x0000000200000810 */ /* 0x000fc60007ffe0ff */
[----:B------:R-:W-:-:S05]  /*0700*/  @P0 IMAD.WIDE R4, R5, 0x4, R2 ;  /* 0x0000000405040825 */ /* 0x000fca00078e0202 */
[----:B------:R2:W-:Y:S04]  /*0710*/  @P0 STG.E desc[UR8][R4.64], RZ ;  /* 0x000000ff04000986 */ /* 0x0005e8000c101908 */
[----:B------:R2:W-:Y:S01]  /*0720*/  @P0 STG.E desc[UR8][R4.64+0x4], RZ ;  /* 0x000004ff04000986 */ /* 0x0005e2000c101908 */
[----:B------:R-:W-:Y:S05]  /*0730*/  @P1 BRA `(.L_x_22) ;  /* 0x0000000400e81947 */ /* 0x000fea0003800000 */
[----:B--2---:R-:W0:Y:S01]  /*0740*/  LDC R5, c[0x0][0x388] ;  /* 0x0000e200ff057b82 */ /* 0x004e220000000800 */
[----:B------:R-:W0:Y:S02]  /*0750*/  LDCU UR4, c[0x0][0x390] ;  /* 0x00007200ff0477ac */ /* 0x000e240008000800 */
[----:B0-----:R-:W-:-:S04]  /*0760*/  IMAD R5, R5, UR4, R0 ;  /* 0x0000000405057c24 */ /* 0x001fc8000f8e0200 */
[----:B------:R-:W-:-:S05]  /*0770*/  IMAD.WIDE R2, R5, 0x4, R2 ;  /* 0x0000000405027825 */ /* 0x000fca00078e0202 */
[----:B------:R3:W-:Y:S01]  /*0780*/  STG.E desc[UR8][R2.64], RZ ;  /* 0x000000ff02007986 */ /* 0x0007e2000c101908 */
[----:B------:R-:W-:Y:S05]  /*0790*/  BRA `(.L_x_22) ;  /* 0x0000000400d07947 */ /* 0x000fea0003800000 */
.L_x_17:
[----:B------:R-:W-:-:S04]  /*07a0*/  ISETP.NE.AND P0, PT, R10, R7, PT ;  /* 0x000000070a00720c */ /* 0x000fc80003f05270 */
[----:B------:R-:W-:-:S13]  /*07b0*/  ISETP.GE.OR P0, PT, R0, R11, P0 ;  /* 0x0000000b0000720c */ /* 0x000fda0000706670 */
[----:B------:R-:W-:Y:S05]  /*07c0*/  @P0 BRA `(.L_x_22) ;  /* 0x0000000400c40947 */ /* 0x000fea0003800000 */
[----:B------:R-:W0:Y:S01]  /*07d0*/  LDC R7, c[0x0][0x388] ;  /* 0x0000e200ff077b82 */ /* 0x000e220000000800 */
[----:B------:R-:W-:Y:S01]  /*07e0*/  VIMNMX R0, PT, PT, RZ, R6, PT ;  /* 0x00000006ff007248 */ /* 0x000fe20003fe0100 */
[----:B------:R-:W-:-:S06]  /*07f0*/  UMOV UR4, UR6 ;  /* 0x0000000600047c82 */ /* 0x000fcc0008000000 */
[----:B------:R-:W1:Y:S08]  /*0800*/  LDC R10, c[0x0][0x394] ;  /* 0x0000e500ff0a7b82 */ /* 0x000e700000000800 */
[----:B------:R-:W2:Y:S02]  /*0810*/  LDC.64 R8, c[0x0][0x380] ;  /* 0x0000e000ff087b82 */ /* 0x000ea40000000a00 */
.L_x_27:
[----:B------:R-:W-:Y:S02]  /*0820*/  UISETP.GE.AND UP0, UPT, UR4, 0x1, UPT ;  /* 0x000000010400788c */ /* 0x000fe4000bf06270 */
[----:B------:R-:W-:-:S07]  /*0830*/  UMOV UR5, UR4 ;  /* 0x0000000400057c82 */ /* 0x000fce0008000000 */
[----:B------:R-:W-:Y:S05]  /*0840*/  BRA.U !UP0, `(.L_x_26) ;  /* 0x00000001081c7547 */ /* 0x000fea000b800000 */
[----:B------:R-:W-:-:S06]  /*0850*/  UIADD3 UR4, UPT, UPT, UR4, -0x1, URZ ;  /* 0xffffffff04047890 */ /* 0x000fcc000fffe0ff */
[----:B01----:R-:W-:-:S04]  /*0860*/  IMAD R3, R7, UR4, R10 ;  /* 0x0000000407037c24 */ /* 0x003fc8000f8e020a */
[----:B--2---:R-:W-:-:S06]  /*0870*/  IMAD.WIDE R2, R3, 0x4, R8 ;  /* 0x0000000403027825 */ /* 0x004fcc00078e0208 */
[----:B------:R-:W2:Y:S02]  /*0880*/  LDG.E R3, desc[UR8][R2.64] ;  /* 0x0000000802037981 */ /* 0x000ea4000c1e1900 */
[----:B--2--5:R-:W-:-:S13]  /*0890*/  ISETP.NE.AND P0, PT, R3, R4, PT ;  /* 0x000000040300720c */ /* 0x024fda0003f05270 */
[----:B------:R-:W-:Y:S05]  /*08a0*/  @!P0 BRA `(.L_x_27) ;  /* 0xfffffffc00dc8947 */ /* 0x000fea000383ffff */
[----:B------:R-:W-:-:S07]  /*08b0*/  IMAD.U32 R0, RZ, RZ, UR5 ;  /* 0x00000005ff007e24 */ /* 0x000fce000f8e00ff */
.L_x_26:
[----:B--2---:R-:W2:Y:S01]  /*08c0*/  LDC R8, c[0x0][0x388] ;  /* 0x0000e200ff087b82 */ /* 0x004ea20000000800 */
[----:B------:R-:W-:Y:S07]  /*08d0*/  BSSY.RECONVERGENT B1, `(.L_x_28) ;  /* 0x0000010000017945 */ /* 0x000fee0003800200 */
[----:B0-----:R-:W2:Y:S08]  /*08e0*/  LDC R7, c[0x0][0x390] ;  /* 0x0000e400ff077b82 */ /* 0x001eb00000000800 */
[----:B-1----:R-:W0:Y:S08]  /*08f0*/  LDC R10, c[0x0][0x388] ;  /* 0x0000e200ff0a7b82 */ /* 0x002e300000000800 */
[----:B------:R-:W1:Y:S01]  /*0900*/  LDC.64 R2, c[0x0][0x380] ;  /* 0x0000e000ff027b82 */ /* 0x000e620000000a00 */
[----:B--2---:R-:W-:-:S07]  /*0910*/  VIADDMNMX R8, R8, 0xffffffff, R7, !PT ;  /* 0xffffffff08087846 */ /* 0x004fce0007800107 */
.L_x_30:
[----:B------:R-:W-:Y:S02]  /*0920*/  ISETP.NE.AND P0, PT, R5, R8, PT ;  /* 0x000000080500720c */ /* 0x000fe40003f05270 */
[----:B------:R-:W-:-:S11]  /*0930*/  MOV R9, R5 ;  /* 0x0000000500097202 */ /* 0x000fd60000000f00 */
[----:B------:R-:W-:Y:S05]  /*0940*/  @!P0 BRA `(.L_x_29) ;  /* 0x0000000000208947 */ /* 0x000fea0003800000 */
[----:B0-----:R-:W-:-:S04]  /*0950*/  IMAD R6, R5, R10, R10 ;  /* 0x0000000a05067224 */ /* 0x001fc800078e020a */
[----:B------:R-:W-:-:S04]  /*0960*/  VIADD R7, R6, UR10 ;  /* 0x0000000a06077c36 */ /* 0x000fc80008000000 */
[----:B-1----:R-:W-:-:S06]  /*0970*/  IMAD.WIDE R6, R7, 0x4, R2 ;  /* 0x0000000407067825 */ /* 0x002fcc00078e0202 */
[----:B------:R-:W2:Y:S01]  /*0980*/  LDG.E R7, desc[UR8][R6.64] ;  /* 0x0000000806077981 */ /* 0x000ea2000c1e1900 */
[----:B------:R-:W-:Y:S02]  /*0990*/  IADD3 R5, PT, PT, R5, 0x1, RZ ;  /* 0x0000000105057810 */ /* 0x000fe40007ffe0ff */
[----:B--2--5:R-:W-:-:S13]  /*09a0*/  ISETP.NE.AND P0, PT, R7, R4, PT ;  /* 0x000000040700720c */ /* 0x024fda0003f05270 */
[----:B------:R-:W-:Y:S05]  /*09b0*/  @!P0 BRA `(.L_x_30) ;  /* 0xfffffffc00d88947 */ /* 0x000fea000383ffff */
[----:B------:R-:W-:-:S07]  /*09c0*/  IMAD.MOV.U32 R8, RZ, RZ, R9 ;  /* 0x000000ffff087224 */ /* 0x000fce00078e0009 */
.L_x_29:
[----:B------:R-:W-:Y:S05]  /*09d0*/  BSYNC.RECONVERGENT B1 ;  /* 0x0000000000017941 */ /* 0x000fea0003800200 */
.L_x_28:
[----:B------:R-:W-:-:S13]  /*09e0*/  ISETP.GT.AND P0, PT, R8, R0, PT ;  /* 0x000000000800720c */ /* 0x000fda0003f04270 */
[----:B------:R-:W-:Y:S05]  /*09f0*/  @!P0 BRA `(.L_x_22) ;  /* 0x0000000400388947 */ /* 0x000fea0003800000 */
[----:B------:R-:W-:Y:S01]  /*0a00*/  IADD3 R8, PT, PT, -R0, R8, RZ ;  /* 0x0000000800087210 */ /* 0x000fe20007ffe1ff */
[----:B------:R-:W-:Y:S03]  /*0a10*/  BSSY.RECONVERGENT B1, `(.L_x_31) ;  /* 0x0000022000017945 */ /* 0x000fe60003800200 */
[C---:B------:R-:W-:Y:S01]  /*0a20*/  ISETP.GE.U32.AND P1, PT, R8.reuse, 0x7, PT ;  /* 0x000000070800780c */ /* 0x040fe20003f26070 */
[----:B-1----:R-:W-:-:S05]  /*0a30*/  VIADD R2, R8, 0x1 ;  /* 0x0000000108027836 */ /* 0x002fca0000000000 */
[----:B------:R-:W-:-:S04]  /*0a40*/  LOP3.LUT R24, R2, 0x7, RZ, 0xc0, !PT ;  /* 0x0000000702187812 */ /* 0x000fc800078ec0ff */
[----:B------:R-:W-:-:S03]  /*0a50*/  ISETP.NE.AND P0, PT, R24, RZ, PT ;  /* 0x000000ff1800720c */ /* 0x000fc60003f05270 */
[----:B------:R-:W-:Y:S10]  /*0a60*/  @!P1 BRA `(.L_x_32) ;  /* 0x0000000000709947 */ /* 0x000ff40003800000 */
[----:B------:R-:W1:Y:S01]  /*0a70*/  LDC R7, c[0x0][0x394] ;  /* 0x0000e500ff077b82 */ /* 0x000e620000000800 */
[----:B------:R-:W1:Y:S01]  /*0a80*/  LDCU UR4, c[0x0][0x388] ;  /* 0x00007100ff0477ac */ /* 0x000e620008000800 */
[----:B------:R-:W-:-:S04]  /*0a90*/  LOP3.LUT R3, R2, 0xfffffff8, RZ, 0xc0, !PT ;  /* 0xfffffff802037812 */ /* 0x000fc800078ec0ff */
[----:B------:R-:W-:Y:S02]  /*0aa0*/  IADD3 R22, PT, PT, -R3, RZ, RZ ;  /* 0x000000ff03167210 */ /* 0x000fe40007ffe1ff */
[----:B------:R-:W2:Y:S08]  /*0ab0*/  LDC R23, c[0x0][0x388] ;  /* 0x0000e200ff177b82 */ /* 0x000eb00000000800 */
[----:B-----5:R-:W3:Y:S01]  /*0ac0*/  LDC.64 R4, c[0x0][0x380] ;  /* 0x0000e000ff047b82 */ /* 0x020ee20000000a00 */
[----:B-1----:R-:W-:-:S07]  /*0ad0*/  IMAD R3, R0, UR4, R7 ;  /* 0x0000000400037c24 */ /* 0x002fce000f8e0207 */
.L_x_33:
[----:B-1-3--:R-:W-:Y:S01]  /*0ae0*/  IMAD.WIDE R14, R3, 0x4, R4 ;  /* 0x00000004030e7825 */ /* 0x00afe200078e0204 */
[----:B------:R-:W-:-:S03]  /*0af0*/  IADD3 R0, PT, PT, R0, 0x8, RZ ;  /* 0x0000000800007810 */ /* 0x000fc60007ffe0ff */
[----:B------:R-:W-:Y:S01]  /*0b00*/  VIADD R22, R22, 0x8 ;  /* 0x0000000816167836 */ /* 0x000fe20000000000 */
[----:B------:R1:W-:Y:S01]  /*0b10*/  STG.E desc[UR8][R14.64], RZ ;  /* 0x000000ff0e007986 */ /* 0x0003e2000c101908 */
[----:B--2---:R-:W-:-:S03]  /*0b20*/  IMAD.WIDE R16, R23, 0x4, R14 ;  /* 0x0000000417107825 */ /* 0x004fc600078e020e */
[----:B------:R-:W-:Y:S01]  /*0b30*/  ISETP.NE.AND P1, PT, R22, RZ, PT ;  /* 0x000000ff1600720c */ /* 0x000fe20003f25270 */
[C---:B------:R-:W-:Y:S01]  /*0b40*/  IMAD R3, R23.reuse, 0x8, R3 ;  /* 0x0000000817037824 */ /* 0x040fe200078e0203 */
[----:B------:R1:W-:Y:S01]  /*0b50*/  STG.E desc[UR8][R16.64], RZ ;  /* 0x000000ff10007986 */ /* 0x0003e2000c101908 */
[----:B------:R-:W-:-:S05]  /*0b60*/  IMAD.WIDE R18, R23, 0x4, R16 ;  /* 0x0000000417127825 */ /* 0x000fca00078e0210 */
[----:B------:R1:W-:Y:S01]  /*0b70*/  STG.E desc[UR8][R18.64], RZ ;  /* 0x000000ff12007986 */ /* 0x0003e2000c101908 */
[----:B------:R-:W-:-:S05]  /*0b80*/  IMAD.WIDE R6, R23, 0x4, R18 ;  /* 0x0000000417067825 */ /* 0x000fca00078e0212 */
[----:B------:R1:W-:Y:S01]  /*0b90*/  STG.E desc[UR8][R6.64], RZ ;  /* 0x000000ff06007986 */ /* 0x0003e2000c101908 */
[----:B------:R-:W-:-:S05]  /*0ba0*/  IMAD.WIDE R8, R23, 0x4, R6 ;  /* 0x0000000417087825 */ /* 0x000fca00078e0206 */
[----:B------:R1:W-:Y:S01]  /*0bb0*/  STG.E desc[UR8][R8.64], RZ ;  /* 0x000000ff08007986 */ /* 0x0003e2000c101908 */
[----:B0-----:R-:W-:-:S05]  /*0bc0*/  IMAD.WIDE R10, R23, 0x4, R8 ;  /* 0x00000004170a7825 */ /* 0x001fca00078e0208 */
[----:B------:R1:W-:Y:S01]  /*0bd0*/  STG.E desc[UR8][R10.64], RZ ;  /* 0x000000ff0a007986 */ /* 0x0003e2000c101908 */
[----:B------:R-:W-:-:S05]  /*0be0*/  IMAD.WIDE R12, R23, 0x4, R10 ;  /* 0x00000004170c7825 */ /* 0x000fca00078e020a */
[----:B------:R1:W-:Y:S01]  /*0bf0*/  STG.E desc[UR8][R12.64], RZ ;  /* 0x000000ff0c007986 */ /* 0x0003e2000c101908 */
[----:B------:R-:W-:-:S05]  /*0c00*/  IMAD.WIDE R20, R23, 0x4, R12 ;  /* 0x0000000417147825 */ /* 0x000fca00078e020c */
[----:B------:R1:W-:Y:S01]  /*0c10*/  STG.E desc[UR8][R20.64], RZ ;  /* 0x000000ff14007986 */ /* 0x0003e2000c101908 */
[----:B------:R-:W-:Y:S05]  /*0c20*/  @P1 BRA `(.L_x_33) ;  /* 0xfffffffc00ac1947 */ /* 0x000fea000383ffff */
.L_x_32:
[----:B------:R-:W-:Y:S05]  /*0c30*/  BSYNC.RECONVERGENT B1 ;  /* 0x0000000000017941 */ /* 0x000fea0003800200 */
.L_x_31:
[----:B------:R-:W-:Y:S05]  /*0c40*/  @!P0 BRA `(.L_x_22) ;  /* 0x0000000000a48947 */ /* 0x000fea0003800000 */
[----:B------:R-:W-:Y:S01]  /*0c50*/  ISETP.GE.U32.AND P0, PT, R24, 0x4, PT ;  /* 0x000000041800780c */ /* 0x000fe20003f06070 */
[----:B------:R-:W-:Y:S01]  /*0c60*/  BSSY.RECONVERGENT B1, `(.L_x_34) ;  /* 0x0000011000017945 */ /* 0x000fe20003800200 */
[----:B-1----:R-:W-:-:S04]  /*0c70*/  LOP3.LUT R12, R2, 0x3, RZ, 0xc0, !PT ;  /* 0x00000003020c7812 */ /* 0x002fc800078ec0ff */
[----:B------:R-:W-:-:S07]  /*0c80*/  ISETP.NE.AND P1, PT, R12, RZ, PT ;  /* 0x000000ff0c00720c */ /* 0x000fce0003f25270 */
[----:B------:R-:W-:Y:S06]  /*0c90*/  @!P0 BRA `(.L_x_35) ;  /* 0x0000000000348947 */ /* 0x000fec0003800000 */
[----:B------:R-:W1:Y:S01]  /*0ca0*/  LDC R11, c[0x0][0x388] ;  /* 0x0000e200ff0b7b82 */ /* 0x000e620000000800 */
[----:B------:R-:W1:Y:S07]  /*0cb0*/  LDCU UR4, c[0x0][0x394] ;  /* 0x00007280ff0477ac */ /* 0x000e6e0008000800 */
[----:B-----5:R-:W2:Y:S01]  /*0cc0*/  LDC.64 R4, c[0x0][0x380] ;  /* 0x0000e000ff047b82 */ /* 0x020ea20000000a00 */
[C---:B-1----:R-:W-:Y:S01]  /*0cd0*/  IMAD R3, R0.reuse, R11, UR4 ;  /* 0x0000000400037e24 */ /* 0x042fe2000f8e020b */
[----:B------:R-:W-:-:S03]  /*0ce0*/  IADD3 R0, PT, PT, R0, 0x4, RZ ;  /* 0x0000000400007810 */ /* 0x000fc60007ffe0ff */
[----:B--2---:R-:W-:-:S05]  /*0cf0*/  IMAD.WIDE R4, R3, 0x4, R4 ;  /* 0x0000000403047825 */ /* 0x004fca00078e0204 */
[----:B------:R1:W-:Y:S01]  /*0d00*/  STG.E desc[UR8][R4.64], RZ ;  /* 0x000000ff04007986 */ /* 0x0003e2000c101908 */
[----:B------:R-:W-:-:S05]  /*0d10*/  IMAD.WIDE R6, R11, 0x4, R4 ;  /* 0x000000040b067825 */ /* 0x000fca00078e0204 */
[----:B------:R1:W-:Y:S01]  /*0d20*/  STG.E desc[UR8][R6.64], RZ ;  /* 0x000000ff06007986 */ /* 0x0003e2000c101908 */
[----:B------:R-:W-:-:S05]  /*0d30*/  IMAD.WIDE R8, R11, 0x4, R6 ;  /* 0x000000040b087825 */ /* 0x000fca00078e0206 */
[----:B------:R1:W-:Y:S01]  /*0d40*/  STG.E desc[UR8][R8.64], RZ ;  /* 0x000000ff08007986 */ /* 0x0003e2000c101908 */
[----:B0-----:R-:W-:-:S05]  /*0d50*/  IMAD.WIDE R10, R11, 0x4, R8 ;  /* 0x000000040b0a7825 */ /* 0x001fca00078e0208 */
[----:B------:R1:W-:Y:S02]  /*0d60*/  STG.E desc[UR8][R10.64], RZ ;  /* 0x000000ff0a007986 */ /* 0x0003e4000c101908 */
.L_x_35:
[----:B------:R-:W-:Y:S05]  /*0d70*/  BSYNC.RECONVERGENT B1 ;  /* 0x0000000000017941 */ /* 0x000fea0003800200 */
.L_x_34:
[----:B------:R-:W-:Y:S05]  /*0d80*/  @!P1 BRA `(.L_x_22) ;  /* 0x0000000000549947 */ /* 0x000fea0003800000 */
[----:B------:R-:W-:Y:S01]  /*0d90*/  LOP3.LUT R2, R2, 0x1, RZ, 0xc0, !PT ;  /* 0x0000000102027812 */ /* 0x000fe200078ec0ff */
[----:B------:R-:W-:Y:S01]  /*0da0*/  BSSY.RECONVERGENT B1, `(.L_x_36) ;  /* 0x0000010000017945 */ /* 0x000fe20003800200 */
[----:B------:R-:W-:Y:S02]  /*0db0*/  ISETP.NE.AND P0, PT, R12, 0x1, PT ;  /* 0x000000010c00780c */ /* 0x000fe40003f05270 */
[----:B------:R-:W-:-:S13]  /*0dc0*/  ISETP.NE.U32.AND P1, PT, R2, 0x1, PT ;  /* 0x000000010200780c */ /* 0x000fda0003f25070 */
[----:B-1----:R-:W1:Y:S08]  /*0dd0*/  @!P1 LDC R11, c[0x0][0x388] ;  /* 0x0000e200ff0b9b82 */ /* 0x002e700000000800 */
[----:B------:R-:W2:Y:S08]  /*0de0*/  @!P1 LDC R8, c[0x0][0x394] ;  /* 0x0000e500ff089b82 */ /* 0x000eb00000000800 */
[----:B------:R-:W3:Y:S01]  /*0df0*/  @!P1 LDC.64 R6, c[0x0][0x380] ;  /* 0x0000e000ff069b82 */ /* 0x000ee20000000a00 */
[----:B------:R-:W-:Y:S05]  /*0e00*/  @!P0 BRA `(.L_x_37) ;  /* 0x0000000000248947 */ /* 0x000fea0003800000 */
[----:B------:R-:W4:Y:S01]  /*0e10*/  LDC R5, c[0x0][0x388] ;  /* 0x0000e200ff057b82 */ /* 0x000f220000000800 */
[----:B------:R-:W4:Y:S07]  /*0e20*/  LDCU UR4, c[0x0][0x394] ;  /* 0x00007280ff0477ac */ /* 0x000f2e0008000800 */
[----:B------:R-:W0:Y:S01]  /*0e30*/  LDC.64 R2, c[0x0][0x380] ;  /* 0x0000e000ff027b82 */ /* 0x000e220000000a00 */
[C---:B----4-:R-:W-:Y:S02]  /*0e40*/  IMAD R9, R0.reuse, R5, UR4 ;  /* 0x0000000400097e24 */ /* 0x050fe4000f8e0205 */
[----:B------:R-:W-:-:S02]  /*0e50*/  VIADD R0, R0, 0x2 ;  /* 0x0000000200007836 */ /* 0x000fc40000000000 */
[----:B0-----:R-:W-:-:S05]  /*0e60*/  IMAD.WIDE R2, R9, 0x4, R2 ;  /* 0x0000000409027825 */ /* 0x001fca00078e0202 */
[----:B------:R4:W-:Y:S01]  /*0e70*/  STG.E desc[UR8][R2.64], RZ ;  /* 0x000000ff02007986 */ /* 0x0009e2000c101908 */
[----:B-----5:R-:W-:-:S05]  /*0e80*/  IMAD.WIDE R4, R5, 0x4, R2 ;  /* 0x0000000405047825 */ /* 0x020fca00078e0202 */
[----:B------:R4:W-:Y:S02]  /*0e90*/  STG.E desc[UR8][R4.64], RZ ;  /* 0x000000ff04007986 */ /* 0x0009e4000c101908 */
.L_x_37:
[----:B------:R-:W-:Y:S05]  /*0ea0*/  BSYNC.RECONVERGENT B1 ;  /* 0x0000000000017941 */ /* 0x000fea0003800200 */
.L_x_36:
[----:B-12-4-:R-:W-:-:S04]  /*0eb0*/  @!P1 IMAD R3, R0, R11, R8 ;  /* 0x0000000b00039224 */ /* 0x016fc800078e0208 */
[----:B---3--:R-:W-:-:S05]  /*0ec0*/  @!P1 IMAD.WIDE R2, R3, 0x4, R6 ;  /* 0x0000000403029825 */ /* 0x008fca00078e0206 */
[----:B------:R4:W-:Y:S02]  /*0ed0*/  @!P1 STG.E desc[UR8][R2.64], RZ ;  /* 0x000000ff02009986 */ /* 0x0009e4000c101908 */
.L_x_22:
[----:B------:R-:W-:Y:S05]  /*0ee0*/  BSYNC.RECONVERGENT B0 ;  /* 0x0000000000007941 */ /* 0x000fea0003800200 */
.L_x_16:
[----:B------:R-:W-:Y:S06]  /*0ef0*/  BAR.SYNC.DEFER_BLOCKING 0x0 ;  /* 0x0000000000007b1d */ /* 0x000fec0000010000 */
[----:B------:R-:W-:Y:S05]  /*0f00*/  EXIT ;  /* 0x000000000000794d */ /* 0x000fea0003800000 */
.L_x_38:
        /* <DEDUP_REMOVED lines=15> */
.L_x_60:


//--------------------- .text._Z15rellenarTableroPiiiiP17curandStateXORWOW --------------------------
	.section	.text._Z15rellenarTableroPiiiiP17curandStateXORWOW,"ax",@progbits
	.align	128
        .global         _Z15rellenarTableroPiiiiP17curandStateXORWOW
        .type           _Z15rellenarTableroPiiiiP17curandStateXORWOW,@function
        .size           _Z15rellenarTableroPiiiiP17curandStateXORWOW,(.L_x_61 - _Z15rellenarTableroPiiiiP17curandStateXORWOW)
        .other          _Z15rellenarTableroPiiiiP17curandStateXORWOW,@"STO_CUDA_ENTRY STV_DEFAULT"
_Z15rellenarTableroPiiiiP17curandStateXORWOW:
.text._Z15rellenarTableroPiiiiP17curandStateXORWOW:
[----:B------:R-:W-:Y:S01]  /*0000*/  LDC R1, c[0x0][0x37c] ;  /* 0x0000df00ff017b82 */ /* 0x000fe20000000800 */
[----:B------:R-:W0:Y:S07]  /*0010*/  S2R R0, SR_TID.X ;  /* 0x0000000000007919 */ /* 0x000e2e0000002100 */
[----:B------:R-:W1:Y:S01]  /*0020*/  LDC.64 R2, c[0x0][0x398] ;  /* 0x0000e600ff027b82 */ /* 0x000e620000000a00 */
[----:B------:R-:W0:Y:S01]  /*0030*/  LDCU UR6, c[0x0][0x388] ;  /* 0x00007100ff0677ac */ /* 0x000e220008000800 */
[----:B------:R-:W-:Y:S01]  /*0040*/  IMAD.MOV.U32 R4, RZ, RZ, 0x1cded080 ;  /* 0x1cded080ff047424 */ /* 0x000fe200078e00ff */
[----:B------:R-:W0:Y:S01]  /*0050*/  S2R R5, SR_TID.Y ;  /* 0x0000000000057919 */ /* 0x000e220000002200 */
[----:B------:R-:W-:Y:S01]  /*0060*/  IMAD.MOV.U32 R6, RZ, RZ, 0x577da18d ;  /* 0x577da18dff067424 */ /* 0x000fe200078e00ff */
[----:B------:R-:W2:Y:S01]  /*0070*/  LDCU.64 UR4, c[0x0][0x358] ;  /* 0x00006b00ff0477ac */ /* 0x000ea20008000a00 */
[----:B------:R-:W-:Y:S01]  /*0080*/  IMAD.MOV.U32 R7, RZ, RZ, -0x75bd8fc ;  /* 0xf8a42704ff077424 */ /* 0x000fe200078e00ff */
[----:B------:R-:W-:Y:S01]  /*0090*/  BSSY.RECONVERGENT B0, `(.L_x_39) ;  /* 0x00000df000007945 */ /* 0x000fe20003800200 */
[----:B------:R-:W-:-:S02]  /*00a0*/  IMAD.MOV.U32 R8, RZ, RZ, -0x23270784 ;  /* 0xdcd8f87cff087424 */ /* 0x000fc400078e00ff */
[----:B------:R-:W-:Y:S02]  /*00b0*/  IMAD.MOV.U32 R9, RZ, RZ, 0x43403381 ;  /* 0x43403381ff097424 */ /* 0x000fe400078e00ff */
[----:B0-----:R-:W-:Y:S02]  /*00c0*/  IMAD R0, R0, UR6, R5 ;  /* 0x0000000600007c24 */ /* 0x001fe4000f8e0205 */
[----:B------:R-:W-:Y:S02]  /*00d0*/  IMAD.MOV.U32 R5, RZ, RZ, 0x4a43c17d ;  /* 0x4a43c17dff057424 */ /* 0x000fe400078e00ff */
[C---:B-1----:R-:W-:Y:S01]  /*00e0*/  IMAD.WIDE R2, R0.reuse, 0x30, R2 ;  /* 0x0000003000027825 */ /* 0x042fe200078e0202 */
[----:B------:R-:W-:-:S04]  /*00f0*/  ISETP.NE.AND P0, PT, R0, RZ, PT ;  /* 0x000000ff0000720c */ /* 0x000fc80003f05270 */
[----:B--2---:R0:W-:Y:S04]  /*0100*/  STG.E.64 desc[UR4][R2.64], R4 ;  /* 0x0000000402007986 */ /* 0x0041e8000c101b04 */
[----:B------:R0:W-:Y:S04]  /*0110*/  STG.E.64 desc[UR4][R2.64+0x8], R6 ;  /* 0x0000080602007986 */ /* 0x0001e8000c101b04 */
[----:B------:R0:W-:Y:S01]  /*0120*/  STG.E.64 desc[UR4][R2.64+0x10], R8 ;  /* 0x0000100802007986 */ /* 0x0001e2000c101b04 */
[----:B------:R-:W-:Y:S05]  /*0130*/  @!P0 BRA `(.L_x_40) ;  /* 0x0000000c00508947 */ /* 0x000fea0003800000 */
[--C-:B------:R-:W-:Y:S01]  /*0140*/  SHF.R.S32.HI R10, RZ, 0x1f, R0.reuse ;  /* 0x0000001fff0a7819 */ /* 0x100fe20000011400 */
[----:B------:R-:W-:Y:S02]  /*0150*/  IMAD.MOV.U32 R11, RZ, RZ, RZ ;  /* 0x000000ffff0b7224 */ /* 0x000fe400078e00ff */
[----:B------:R-:W-:-:S07]  /*0160*/  IMAD.MOV.U32 R13, RZ, RZ, R0 ;  /* 0x000000ffff0d7224 */ /* 0x000fce00078e0000 */
.L_x_46:
[----:B0-----:R-:W-:Y:S01]  /*0170*/  LOP3.LUT R2, R13, 0x3, RZ, 0xc0, !PT ;  /* 0x000000030d027812 */ /* 0x001fe200078ec0ff */
[----:B------:R-:W-:Y:S03]  /*0180*/  BSSY.RECONVERGENT B1, `(.L_x_41) ;  /* 0x00000c9000017945 */ /* 0x000fe60003800200 */
[----:B------:R-:W-:-:S04]  /*0190*/  ISETP.NE.U32.AND P0, PT, R2, RZ, PT ;  /* 0x000000ff0200720c */ /* 0x000fc80003f05070 */
[----:B------:R-:W-:-:S13]  /*01a0*/  ISETP.NE.AND.EX P0, PT, RZ, RZ, PT, P0 ;  /* 0x000000ffff00720c */ /* 0x000fda0003f05300 */
[----:B------:R-:W-:Y:S05]  /*01b0*/  @!P0 BRA `(.L_x_42) ;  /* 0x0000000c00148947 */ /* 0x000fea0003800000 */
[----:B------:R-:W0:Y:S01]  /*01c0*/  LDC.64 R6, c[0x4][RZ] ;  /* 0x01000000ff067b82 */ /* 0x000e220000000a00 */
[----:B------:R-:W-:Y:S02]  /*01d0*/  IMAD.MOV.U32 R12, RZ, RZ, RZ ;  /* 0x000000ffff0c7224 */ /* 0x000fe400078e00ff */
[----:B0-----:R-:W-:-:S07]  /*01e0*/  IMAD.WIDE.U32 R6, R11, 0xc80, R6 ;  /* 0x00000c800b067825 */ /* 0x001fce00078e0006 */
.L_x_45:
[----:B0-----:R-:W-:Y:S02]  /*01f0*/  CS2R R14, SRZ ;  /* 0x00000000000e7805 */ /* 0x001fe4000001ff00 */
[----:B------:R-:W-:Y:S02]  /*0200*/  CS2R R2, SRZ ;  /* 0x0000000000027805 */ /* 0x000fe4000001ff00 */
[----:B------:R-:W-:-:S07]  /*0210*/  CS2R R4, SRZ ;  /* 0x0000000000047805 */ /* 0x000fce000001ff00 */
.L_x_44:
[----:B------:R-:W0:Y:S02]  /*0220*/  LDC.64 R8, c[0x0][0x398] ;  /* 0x0000e600ff087b82 */ /* 0x000e240000000a00 */
[----:B0-----:R-:W-:-:S04]  /*0230*/  IMAD.WIDE R8, R0, 0x30, R8 ;  /* 0x0000003000087825 */ /* 0x001fc800078e0208 */
[----:B------:R-:W-:-:S05]  /*0240*/  IMAD.WIDE.U32 R8, R15, 0x4, R8 ;  /* 0x000000040f087825 */ /* 0x000fca00078e0008 */
[----:B------:R0:W5:Y:S01]  /*0250*/  LDG.E R16, desc[UR4][R8.64+0x4] ;  /* 0x0000040408107981 */ /* 0x000162000c1e1900 */
[----:B------:R-:W-:-:S07]  /*0260*/  IMAD.MOV.U32 R17, RZ, RZ, RZ ;  /* 0x000000ffff117224 */ /* 0x000fce00078e00ff */
.L_x_43:
[----:B-----5:R-:W-:Y:S01]  /*0270*/  SHF.R.U32.HI R22, RZ, R17, R16 ;  /* 0x00000011ff167219 */ /* 0x020fe20000011610 */
[----:B0-----:R-:W-:-:S03]  /*0280*/  IMAD.SHL.U32 R8, R15, 0x20, RZ ;  /* 0x000000200f087824 */ /* 0x001fc600078e00ff */
[----:B------:R-:W-:Y:S01]  /*0290*/  LOP3.LUT R9, R22, 0x1, RZ, 0xc0, !PT ;  /* 0x0000000116097812 */ /* 0x000fe200078ec0ff */
[----:B------:R-:W-:-:S03]  /*02a0*/  IMAD.IADD R8, R8, 0x1, R17 ;  /* 0x0000000108087824 */ /* 0x000fc600078e0211 */
[----:B------:R-:W-:Y:S01]  /*02b0*/  ISETP.NE.U32.AND P0, PT, R9, 0x1, PT ;  /* 0x000000010900780c */ /* 0x000fe20003f05070 */
[----:B------:R-:W-:-:S03]  /*02c0*/  IMAD R9, R8, 0x5, RZ ;  /* 0x0000000508097824 */ /* 0x000fc600078e02ff */
[----:B------:R-:W-:Y:S01]  /*02d0*/  R2P PR, R22, 0x7e ;  /* 0x0000007e16007804 */ /* 0x000fe20000000000 */
[----:B------:R-:W-:-:S08]  /*02e0*/  IMAD.WIDE.U32 R8, R9, 0x4, R6 ;  /* 0x0000000409087825 */ /* 0x000fd000078e0006 */
[----:B------:R-:W2:Y:S04]  /*02f0*/  @!P0 LDG.E R19, desc[UR4][R8.64] ;  /* 0x0000000408138981 */ /* 0x000ea8000c1e1900 */
[----:B------:R-:W3:Y:S04]  /*0300*/  @P1 LDG.E R21, desc[UR4][R8.64+0x14] ;  /* 0x0000140408151981 */ /* 0x000ee8000c1e1900 */
[----:B------:R-:W4:Y:S04]  /*0310*/  @!P0 LDG.E R18, desc[UR4][R8.64+0x10] ;  /* 0x0000100408128981 */ /* 0x000f28000c1e1900 */
[----:B------:R-:W4:Y:S04]  /*0320*/  @P2 LDG.E R23, desc[UR4][R8.64+0x28] ;  /* 0x0000280408172981 */ /* 0x000f28000c1e1900 */
[----:B------:R-:W4:Y:S04]  /*0330*/  @P1 LDG.E R20, desc[UR4][R8.64+0x24] ;  /* 0x0000240408141981 */ /* 0x000f28000c1e1900 */
[----:B------:R-:W4:Y:S04]  /*0340*/  @P3 LDG.E R25, desc[UR4][R8.64+0x3c] ;  /* 0x00003c0408193981 */ /* 0x000f28000c1e1900 */
[----:B------:R-:W4:Y:S04]  /*0350*/  @P2 LDG.E R24, desc[UR4][R8.64+0x38] ;  /* 0x0000380408182981 */ /* 0x000f28000c1e1900 */
[----:B------:R-:W4:Y:S04]  /*0360*/  @P4 LDG.E R27, desc[UR4][R8.64+0x50] ;  /* 0x00005004081b4981 */ /* 0x000f28000c1e1900 */
[----:B------:R-:W4:Y:S01]  /*0370*/  @P5 LDG.E R29, desc[UR4][R8.64+0x64] ;  /* 0x00006404081d5981 */ /* 0x000f22000c1e1900 */
[----:B--2---:R-:W-:-:S03]  /*0380*/  @!P0 LOP3.LUT R14, R14, R19, RZ, 0x3c, !PT ;  /* 0x000000130e0e8212 */ /* 0x004fc600078e3cff */
[----:B------:R-:W2:Y:S01]  /*0390*/  @!P0 LDG.E R19, desc[UR4][R8.64+0x4] ;  /* 0x0000040408138981 */ /* 0x000ea2000c1e1900 */
[----:B---3--:R-:W-:-:S03]  /*03a0*/  @P1 LOP3.LUT R14, R14, R21, RZ, 0x3c, !PT ;  /* 0x000000150e0e1212 */ /* 0x008fc600078e3cff */
[----:B------:R-:W3:Y:S01]  /*03b0*/  @!P0 LDG.E R21, desc[UR4][R8.64+0xc] ;  /* 0x00000c0408158981 */ /* 0x000ee2000c1e1900 */
[----:B----4-:R-:W-:-:S03]  /*03c0*/  @!P0 LOP3.LUT R3, R3, R18, RZ, 0x3c, !PT ;  /* 0x0000001203038212 */ /* 0x010fc600078e3cff */
[----:B------:R-:W4:Y:S01]  /*03d0*/  @!P0 LDG.E R18, desc[UR4][R8.64+0x8] ;  /* 0x0000080408128981 */ /* 0x000f22000c1e1900 */
[----:B------:R-:W-:-:S03]  /*03e0*/  @P2 LOP3.LUT R14, R14, R23, RZ, 0x3c, !PT ;  /* 0x000000170e0e2212 */ /* 0x000fc600078e3cff */
[----:B------:R-:W4:Y:S01]  /*03f0*/  @P1 LDG.E R23, desc[UR4][R8.64+0x18] ;  /* 0x0000180408171981 */ /* 0x000f22000c1e1900 */
[----:B------:R-:W-:-:S03]  /*0400*/  @P1 LOP3.LUT R3, R3, R20, RZ, 0x3c, !PT ;  /* 0x0000001403031212 */ /* 0x000fc600078e3cff */
[----:B------:R-:W4:Y:S01]  /*0410*/  @P1 LDG.E R20, desc[UR4][R8.64+0x1c] ;  /* 0x00001c0408141981 */ /* 0x000f22000c1e1900 */
[----:B------:R-:W-:-:S03]  /*0420*/  @P3 LOP3.LUT R14, R14, R25, RZ, 0x3c, !PT ;  /* 0x000000190e0e3212 */ /* 0x000fc600078e3cff */
[----:B------:R-:W4:Y:S01]  /*0430*/  @P1 LDG.E R25, desc[UR4][R8.64+0x20] ;  /* 0x0000200408191981 */ /* 0x000f22000c1e1900 */
[----:B------:R-:W-:-:S03]  /*0440*/  @P2 LOP3.LUT R3, R3, R24, RZ, 0x3c, !PT ;  /* 0x0000001803032212 */ /* 0x000fc600078e3cff */
[----:B------:R-:W4:Y:S01]  /*0450*/  @P3 LDG.E R24, desc[UR4][R8.64+0x4c] ;  /* 0x00004c0408183981 */ /* 0x000f22000c1e1900 */
[----:B--2---:R-:W-:-:S03]  /*0460*/  @!P0 LOP3.LUT R4, R4, R19, RZ, 0x3c, !PT ;  /* 0x0000001304048212 */ /* 0x004fc600078e3cff */
[----:B------:R-:W2:Y:S01]  /*0470*/  @P2 LDG.E R19, desc[UR4][R8.64+0x2c] ;  /* 0x00002c0408132981 */ /* 0x000ea2000c1e1900 */
[----:B---3--:R-:W-:-:S03]  /*0480*/  @!P0 LOP3.LUT R2, R2, R21, RZ, 0x3c, !PT ;  /* 0x0000001502028212 */ /* 0x008fc600078e3cff */
[----:B------:R-:W3:Y:S01]  /*0490*/  @P2 LDG.E R21, desc[UR4][R8.64+0x34] ;  /* 0x0000340408152981 */ /* 0x000ee2000c1e1900 */
[----:B----4-:R-:W-:-:S03]  /*04a0*/  @!P0 LOP3.LUT R5, R5, R18, RZ, 0x3c, !PT ;  /* 0x0000001205058212 */ /* 0x010fc600078e3cff */
[----:B------:R-:W4:Y:S01]  /*04b0*/  @P2 LDG.E R18, desc[UR4][R8.64+0x30] ;  /* 0x0000300408122981 */ /* 0x000f22000c1e1900 */
        /* <DEDUP_REMOVED lines=10> */
[----:B--2---:R-:W-:-:S03]  /*0560*/  @P2 LOP3.LUT R4, R4, R19, RZ, 0x3c, !PT ;  /* 0x0000001304042212 */ /* 0x004fc600078e3cff */
[----:B------:R-:W2:Y:S01]  /*0570*/  @P4 LDG.E R19, desc[UR4][R8.64+0x54] ;  /* 0x0000540408134981 */ /* 0x000ea2000c1e1900 */
[----:B---3--:R-:W-:-:S03]  /*0580*/  @P2 LOP3.LUT R2, R2, R21, RZ, 0x3c, !PT ;  /* 0x0000001502022212 */ /* 0x008fc600078e3cff */
[----:B------:R-:W3:Y:S01]  /*0590*/  @P4 LDG.E R21, desc[UR4][R8.64+0x5c] ;  /* 0x00005c0408154981 */ /* 0x000ee2000c1e1900 */
[----:B----4-:R-:W-:-:S03]  /*05a0*/  @P2 LOP3.LUT R5, R5, R18, RZ, 0x3c, !PT ;  /* 0x0000001205052212 */ /* 0x010fc600078e3cff */
        /* <DEDUP_REMOVED lines=9> */
[----:B------:R-:W-:Y:S02]  /*0640*/  LOP3.LUT P0, RZ, R22, 0x80, RZ, 0xc0, !PT ;  /* 0x0000008016ff7812 */ /* 0x000fe4000780c0ff */
[----:B------:R-:W-:-:S04]  /*0650*/  @P5 LOP3.LUT R14, R14, R29, RZ, 0x3c, !PT ;  /* 0x0000001d0e0e5212 */ /* 0x000fc800078e3cff */
[----:B------:R-:W-:-:S07]  /*0660*/  @P6 LOP3.LUT R14, R14, R27, RZ, 0x3c, !PT ;  /* 0x0000001b0e0e6212 */ /* 0x000fce00078e3cff */
[----:B------:R-:W4:Y:S04]  /*0670*/  @P0 LDG.E R27, desc[UR4][R8.64+0x8c] ;  /* 0x00008c04081b0981 */ /* 0x000f28000c1e1900 */
        /* <DEDUP_REMOVED lines=15> */
[----:B------:R-:W-:Y:S02]  /*0770*/  @P0 LOP3.LUT R14, R14, R27, RZ, 0x3c, !PT ;  /* 0x0000001b0e0e0212 */ /* 0x000fe400078e3cff */
[----:B--2---:R-:W-:Y:S02]  /*0780*/  @P6 LOP3.LUT R4, R4, R19, RZ, 0x3c, !PT ;  /* 0x0000001304046212 */ /* 0x004fe400078e3cff */
[----:B---3--:R-:W-:Y:S02]  /*0790*/  @P6 LOP3.LUT R2, R2, R21, RZ, 0x3c, !PT ;  /* 0x0000001502026212 */ /* 0x008fe400078e3cff */
[----:B----4-:R-:W-:Y:S02]  /*07a0*/  @P6 LOP3.LUT R5, R5, R18, RZ, 0x3c, !PT ;  /* 0x0000001205056212 */ /* 0x010fe400078e3cff */
[----:B------:R-:W-:Y:S02]  /*07b0*/  @P0 LOP3.LUT R4, R4, R23, RZ, 0x3c, !PT ;  /* 0x0000001704040212 */ /* 0x000fe400078e3cff */
[----:B------:R-:W-:-:S02]  /*07c0*/  @P6 LOP3.LUT R3, R3, R20, RZ, 0x3c, !PT ;  /* 0x0000001403036212 */ /* 0x000fc400078e3cff */
[----:B------:R-:W-:Y:S02]  /*07d0*/  @P0 LOP3.LUT R2, R2, R25, RZ, 0x3c, !PT ;  /* 0x0000001902020212 */ /* 0x000fe400078e3cff */
[----:B------:R-:W-:Y:S02]  /*07e0*/  @P0 LOP3.LUT R3, R3, R26, RZ, 0x3c, !PT ;  /* 0x0000001a03030212 */ /* 0x000fe400078e3cff */
[----:B------:R-:W-:Y:S02]  /*07f0*/  @P0 LOP3.LUT R5, R5, R24, RZ, 0x3c, !PT ;  /* 0x0000001805050212 */ /* 0x000fe400078e3cff */
[----:B------:R-:W-:-:S13]  /*0800*/  R2P PR, R22.B1, 0x7f ;  /* 0x0000007f16007804 */ /* 0x000fda0000001000 */
[----:B------:R-:W2:Y:S04]  /*0810*/  @P0 LDG.E R19, desc[UR4][R8.64+0xa0] ;  /* 0x0000a00408130981 */ /* 0x000ea8000c1e1900 */
[----:B------:R-:W3:Y:S04]  /*0820*/  @P1 LDG.E R21, desc[UR4][R8.64+0xb4] ;  /* 0x0000b40408151981 */ /* 0x000ee8000c1e1900 */
[----:B------:R-:W4:Y:S04]  /*0830*/  @P2 LDG.E R23, desc[UR4][R8.64+0xc8] ;  /* 0x0000c80408172981 */ /* 0x000f28000c1e1900 */
[----:B------:R-:W4:Y:S04]  /*0840*/  @P0 LDG.E R20, desc[UR4][R8.64+0xa8] ;  /* 0x0000a80408140981 */ /* 0x000f28000c1e1900 */
[----:B------:R-:W4:Y:S04]  /*0850*/  @P0 LDG.E R24, desc[UR4][R8.64+0xb0] ;  /* 0x0000b00408180981 */ /* 0x000f28000c1e1900 */
[----:B------:R-:W4:Y:S04]  /*0860*/  @P3 LDG.E R25, desc[UR4][R8.64+0xdc] ;  /* 0x0000dc0408193981 */ /* 0x000f28000c1e1900 */
[----:B------:R-:W4:Y:S04]  /*0870*/  @P1 LDG.E R18, desc[UR4][R8.64+0xbc] ;  /* 0x0000bc0408121981 */ /* 0x000f28000c1e1900 */
        /* <DEDUP_REMOVED lines=20> */
[----:B---3--:R-:W-:Y:S02]  /*09c0*/  @P0 LOP3.LUT R2, R2, R21, RZ, 0x3c, !PT ;  /* 0x0000001502020212 */ /* 0x008fe400078e3cff */
[----:B------:R-:W-:Y:S01]  /*09d0*/  LOP3.LUT P0, RZ, R22, 0x8000, RZ, 0xc0, !PT ;  /* 0x0000800016ff7812 */ /* 0x000fe2000780c0ff */
[----:B------:R-:W3:Y:S01]  /*09e0*/  @P2 LDG.E R21, desc[UR4][R8.64+0xcc] ;  /* 0x0000cc0408152981 */ /* 0x000ee2000c1e1900 */
[----:B----4-:R-:W-:-:S03]  /*09f0*/  @P1 LOP3.LUT R4, R4, R23, RZ, 0x3c, !PT ;  /* 0x0000001704041212 */ /* 0x010fc600078e3cff */
[----:B------:R-:W4:Y:S04]  /*0a00*/  @P2 LDG.E R22, desc[UR4][R8.64+0xd0] ;  /* 0x0000d00408162981 */ /* 0x000f28000c1e1900 */
[----:B------:R-:W4:Y:S01]  /*0a10*/  @P2 LDG.E R23, desc[UR4][R8.64+0xd4] ;  /* 0x0000d40408172981 */ /* 0x000f22000c1e1900 */
[----:B------:R-:W-:-:S03]  /*0a20*/  @P1 LOP3.LUT R3, R3, R20, RZ, 0x3c, !PT ;  /* 0x0000001403031212 */ /* 0x000fc600078e3cff */
[----:B------:R-:W4:Y:S01]  /*0a30*/  @P3 LDG.E R20, desc[UR4][R8.64+0xec] ;  /* 0x0000ec0408143981 */ /* 0x000f22000c1e1900 */
[----:B------:R-:W-:Y:S02]  /*0a40*/  @P5 LOP3.LUT R14, R14, R29, RZ, 0x3c, !PT ;  /* 0x0000001d0e0e5212 */ /* 0x000fe400078e3cff */
[----:B------:R-:W-:Y:S01]  /*0a50*/  @P2 LOP3.LUT R3, R3, R24, RZ, 0x3c, !PT ;  /* 0x0000001803032212 */ /* 0x000fe200078e3cff */
[----:B------:R-:W4:Y:S04]  /*0a60*/  @P0 LDG.E R26, desc[UR4][R8.64+0x13c] ;  /* 0x00013c04081a0981 */ /* 0x000f28000c1e1900 */
        /* <DEDUP_REMOVED lines=9> */
[----:B------:R-:W-:Y:S02]  /*0b00*/  @P2 LOP3.LUT R2, R2, R23, RZ, 0x3c, !PT ;  /* 0x0000001702022212 */ /* 0x000fe400078e3cff */
[----:B------:R-:W-:Y:S01]  /*0b10*/  @P3 LOP3.LUT R5, R5, R18, RZ, 0x3c, !PT ;  /* 0x0000001205053212 */ /* 0x000fe200078e3cff */
[----:B------:R-:W4:Y:S01]  /*0b20*/  @P4 LDG.E R23, desc[UR4][R8.64+0xfc] ;  /* 0x0000fc0408174981 */ /* 0x000f22000c1e1900 */
[----:B------:R-:W-:-:S03]  /*0b30*/  @P3 LOP3.LUT R4, R4, R25, RZ, 0x3c, !PT ;  /* 0x0000001904043212 */ /* 0x000fc600078e3cff */
        /* <DEDUP_REMOVED lines=20> */
[----:B------:R-:W-:-:S05]  /*0c80*/  VIADD R17, R17, 0x10 ;  /* 0x0000001011117836 */ /* 0x000fca0000000000 */
[----:B------:R-:W-:Y:S02]  /*0c90*/  ISETP.NE.AND P1, PT, R17, 0x20, PT ;  /* 0x000000201100780c */ /* 0x000fe40003f25270 */
[----:B------:R-:W-:Y:S02]  /*0ca0*/  @P5 LOP3.LUT R3, R3, R20, RZ, 0x3c, !PT ;  /* 0x0000001403035212 */ /* 0x000fe400078e3cff */
[----:B--2---:R-:W-:Y:S02]  /*0cb0*/  @P5 LOP3.LUT R2, R2, R19, RZ, 0x3c, !PT ;  /* 0x0000001302025212 */ /* 0x004fe400078e3cff */
[----:B---3--:R-:W-:Y:S02]  /*0cc0*/  @P6 LOP3.LUT R4, R4, R21, RZ, 0x3c, !PT ;  /* 0x0000001504046212 */ /* 0x008fe400078e3cff */
[----:B----4-:R-:W-:Y:S02]  /*0cd0*/  @P6 LOP3.LUT R5, R5, R22, RZ, 0x3c, !PT ;  /* 0x0000001605056212 */ /* 0x010fe400078e3cff */
[----:B------:R-:W-:-:S02]  /*0ce0*/  @P6 LOP3.LUT R2, R2, R23, RZ, 0x3c, !PT ;  /* 0x0000001702026212 */ /* 0x000fc400078e3cff */
[----:B------:R-:W-:Y:S02]  /*0cf0*/  @P6 LOP3.LUT R3, R3, R18, RZ, 0x3c, !PT ;  /* 0x0000001203036212 */ /* 0x000fe400078e3cff */
[----:B------:R-:W-:Y:S02]  /*0d00*/  @P0 LOP3.LUT R5, R5, R24, RZ, 0x3c, !PT ;  /* 0x0000001805050212 */ /* 0x000fe400078e3cff */
[----:B------:R-:W-:Y:S02]  /*0d10*/  @P0 LOP3.LUT R4, R4, R25, RZ, 0x3c, !PT ;  /* 0x0000001904040212 */ /* 0x000fe400078e3cff */
[----:B------:R-:W-:Y:S02]  /*0d20*/  @P0 LOP3.LUT R3, R3, R26, RZ, 0x3c, !PT ;  /* 0x0000001a03030212 */ /* 0x000fe400078e3cff */
[----:B------:R-:W-:Y:S01]  /*0d30*/  @P0 LOP3.LUT R2, R2, R27, RZ, 0x3c, !PT ;  /* 0x0000001b02020212 */ /* 0x000fe200078e3cff */
[----:B------:R-:W-:Y:S06]  /*0d40*/  @P1 BRA `(.L_x_43) ;  /* 0xfffffff400481947 */ /* 0x000fec000383ffff */
[----:B------:R-:W-:-:S05]  /*0d50*/  VIADD R15, R15, 0x1 ;  /* 0x000000010f0f7836 */ /* 0x000fca0000000000 */
[----:B------:R-:W-:-:S13]  /*0d60*/  ISETP.NE.AND P0, PT, R15, 0x5, PT ;  /* 0x000000050f00780c */ /* 0x000fda0003f05270 */
[----:B------:R-:W-:Y:S05]  /*0d70*/  @P0 BRA `(.L_x_44) ;  /* 0xfffffff400280947 */ /* 0x000fea000383ffff */
[----:B------:R-:W0:Y:S01]  /*0d80*/  LDC.64 R8, c[0x0][0x398] ;  /* 0x0000e600ff087b82 */ /* 0x000e220000000a00 */
[----:B------:R-:W-:Y:S01]  /*0d90*/  VIADD R12, R12, 0x1 ;  /* 0x000000010c0c7836 */ /* 0x000fe20000000000 */
[----:B------:R-:W-:-:S04]  /*0da0*/  LOP3.LUT R15, R13, 0x3, RZ, 0xc0, !PT ;  /* 0x000000030d0f7812 */ /* 0x000fc800078ec0ff */
[----:B------:R-:W-:Y:S01]  /*0db0*/  ISETP.GE.U32.AND P0, PT, R12, R15, PT ;  /* 0x0000000f0c00720c */ /* 0x000fe20003f06070 */
[----:B0-----:R-:W-:-:S05]  /*0dc0*/  IMAD.WIDE R8, R0, 0x30, R8 ;  /* 0x0000003000087825 */ /* 0x001fca00078e0208 */
[----:B------:R0:W-:Y:S04]  /*0dd0*/  STG.E.64 desc[UR4][R8.64+0x8], R4 ;  /* 0x0000080408007986 */ /* 0x0001e8000c101b04 */
[----:B------:R0:W-:Y:S04]  /*0de0*/  STG.E.64 desc[UR4][R8.64+0x10], R2 ;  /* 0x0000100208007986 */ /* 0x0001e8000c101b04 */
[----:B------:R0:W-:Y:S01]  /*0df0*/  STG.E desc[UR4][R8.64+0x4], R14 ;  /* 0x0000040e08007986 */ /* 0x0001e2000c101904 */
[----:B------:R-:W-:Y:S05]  /*0e00*/  @!P0 BRA `(.L_x_45) ;  /* 0xfffffff000f88947 */ /* 0x000fea000383ffff */
.L_x_42:
[----:B------:R-:W-:Y:S05]  /*0e10*/  BSYNC.RECONVERGENT B1 ;  /* 0x0000000000017941 */ /* 0x000fea0003800200 */
.L_x_41:
[----:B------:R-:W-:Y:S01]  /*0e20*/  ISETP.GT.U32.AND P0, PT, R13, 0x3, PT ;  /* 0x000000030d00780c */ /* 0x000fe20003f04070 */
[----:B------:R-:W-:Y:S01]  /*0e30*/  VIADD R11, R11, 0x1 ;  /* 0x000000010b0b7836 */ /* 0x000fe20000000000 */
[--C-:B------:R-:W-:Y:S02]  /*0e40*/  SHF.R.U64 R13, R13, 0x2, R10.reuse ;  /* 0x000000020d0d7819 */ /* 0x100fe4000000120a */
[----:B------:R-:W-:Y:S02]  /*0e50*/  ISETP.GT.U32.AND.EX P0, PT, R10, RZ, PT, P0 ;  /* 0x000000ff0a00720c */ /* 0x000fe40003f04100 */
[----:B------:R-:W-:-:S11]  /*0e60*/  SHF.R.U32.HI R10, RZ, 0x2, R10 ;  /* 0x00000002ff0a7819 */ /* 0x000fd6000001160a */
[----:B------:R-:W-:Y:S05]  /*0e70*/  @P0 BRA `(.L_x_46) ;  /* 0xfffffff000bc0947 */ /* 0x000fea000383ffff */
.L_x_40:
[----:B------:R-:W-:Y:S05]  /*0e80*/  BSYNC.RECONVERGENT B0 ;  /* 0x0000000000007941 */ /* 0x000fea0003800200 */
.L_x_39:
[----:B0-----:R-:W0:Y:S08]  /*0e90*/  LDC R14, c[0x0][0x38c] ;  /* 0x0000e300ff0e7b82 */ /* 0x001e300000000800 */
[----:B------:R-:W1:Y:S01]  /*0ea0*/  LDC.64 R2, c[0x0][0x398] ;  /* 0x0000e600ff027b82 */ /* 0x000e620000000a00 */
[----:B0-----:R-:W-:Y:S01]  /*0eb0*/  ISETP.GE.AND P0, PT, R14, 0x1, PT ;  /* 0x000000010e00780c */ /* 0x001fe20003f06270 */
[----:B-1----:R-:W-:-:S05]  /*0ec0*/  IMAD.WIDE R2, R0, 0x30, R2 ;  /* 0x0000003000027825 */ /* 0x002fca00078e0202 */
[----:B------:R0:W-:Y:S04]  /*0ed0*/  STG.E.64 desc[UR4][R2.64+0x18], RZ ;  /* 0x000018ff02007986 */ /* 0x0001e8000c101b04 */
[----:B------:R0:W-:Y:S04]  /*0ee0*/  STG.E desc[UR4][R2.64+0x20], RZ ;  /* 0x000020ff02007986 */ /* 0x0001e8000c101904 */
[----:B------:R0:W-:Y:S01]  /*0ef0*/  STG.E.64 desc[UR4][R2.64+0x28], RZ ;  /* 0x000028ff02007986 */ /* 0x0001e2000c101b04 */
[----:B------:R-:W-:Y:S05]  /*0f00*/  @!P0 EXIT ;  /* 0x000000000000894d */ /* 0x000fea0003800000 */
[----:B------:R-:W1:Y:S01]  /*0f10*/  S2R R7, SR_TID.Y ;  /* 0x0000000000077919 */ /* 0x000e620000002200 */
[----:B0-----:R-:W0:Y:S01]  /*0f20*/  LDC.64 R2, c[0x0][0x380] ;  /* 0x0000e000ff027b82 */ /* 0x001e220000000a00 */
[----:B------:R-:W2:Y:S01]  /*0f30*/  LDCU UR6, c[0x0][0x388] ;  /* 0x00007100ff0677ac */ /* 0x000ea20008000800 */
[----:B------:R-:W-:Y:S01]  /*0f40*/  ISETP.GE.U32.AND P1, PT, R14, 0x4, PT ;  /* 0x000000040e00780c */ /* 0x000fe20003f26070 */
[----:B------:R-:W2:Y:S05]  /*0f50*/  S2R R6, SR_TID.X ;  /* 0x0000000000067919 */ /* 0x000eaa0000002100 */
[----:B------:R-:W3:Y:S01]  /*0f60*/  LDC.64 R4, c[0x0][0x398] ;  /* 0x0000e600ff047b82 */ /* 0x000ee20000000a00 */
[----:B0-----:R-:W-:Y:S01]  /*0f70*/  IMAD.WIDE.U32 R2, R0, 0x4, R2 ;  /* 0x0000000400027825 */ /* 0x001fe200078e0002 */
[----:B-1----:R-:W-:-:S03]  /*0f80*/  ISETP.GE.AND P0, PT, R7, R14, PT ;  /* 0x0000000e0700720c */ /* 0x002fc60003f06270 */
[----:B---3--:R-:W-:Y:S01]  /*0f90*/  IMAD.WIDE.U32 R4, R0, 0x30, R4 ;  /* 0x0000003000047825 */ /* 0x008fe200078e0004 */
[----:B------:R-:W-:Y:S02]  /*0fa0*/  LOP3.LUT R0, R14, 0x3, RZ, 0xc0, !PT ;  /* 0x000000030e007812 */ /* 0x000fe400078ec0ff */
[----:B--2---:R-:W-:Y:S01]  /*0fb0*/  ISETP.LT.AND P0, PT, R6, UR6, !P0 ;  /* 0x0000000606007c0c */ /* 0x004fe2000c701270 */
[----:B------:R-:W-:-:S12]  /*0fc0*/  @!P1 BRA `(.L_x_47) ;  /* 0x0000000000c49947 */ /* 0x000fd80003800000 */
[----:B------:R-:W-:Y:S01]  /*0fd0*/  LOP3.LUT R14, R14, 0x7ffffffc, RZ, 0xc0, !PT ;  /* 0x7ffffffc0e0e7812 */ /* 0x000fe200078ec0ff */
[----:B------:R-:W0:Y:S04]  /*0fe0*/  LDCU UR6, c[0x0][0x390] ;  /* 0x00007200ff0677ac */ /* 0x000e280008000800 */
[----:B------:R-:W-:-:S07]  /*0ff0*/  IMAD.MOV R14, RZ, RZ, -R14 ;  /* 0x000000ffff0e7224 */ /* 0x000fce00078e0a0e */
.L_x_50:
[----:B------:R-:W-:Y:S01]  /*1000*/  VIADD R14, R14, 0x4 ;  /* 0x000000040e0e7836 */ /* 0x000fe20000000000 */
[----:B------:R-:W-:Y:S04]  /*1010*/  BSSY.RECONVERGENT B0, `(.L_x_48) ;  /* 0x000002b000007945 */ /* 0x000fe80003800200 */
[----:B------:R-:W-:Y:S01]  /*1020*/  ISETP.NE.AND P3, PT, R14, RZ, PT ;  /* 0x000000ff0e00720c */ /* 0x000fe20003f65270 */
[----:B-1----:R-:W-:-:S12]  /*1030*/  @!P0 BRA `(.L_x_49) ;  /* 0x0000000000a08947 */ /* 0x002fd80003800000 */
[----:B------:R-:W2:Y:S02]  /*1040*/  LDG.E R6, desc[UR4][R2.64] ;  /* 0x0000000402067981 */ /* 0x000ea4000c1e1900 */
[----:B--2---:R-:W-:-:S13]  /*1050*/  ISETP.NE.AND P1, PT, R6, RZ, PT ;  /* 0x000000ff0600720c */ /* 0x004fda0003f25270 */
[----:B------:R-:W-:Y:S05]  /*1060*/  @P1 BRA `(.L_x_49) ;  /* 0x0000000000941947 */ /* 0x000fea0003800000 */
[----:B------:R-:W2:Y:S04]  /*1070*/  LDG.E.64 R12, desc[UR4][R4.64] ;  /* 0x00000004040c7981 */ /* 0x000ea8000c1e1b00 */
[----:B------:R-:W3:Y:S04]  /*1080*/  LDG.E.64 R10, desc[UR4][R4.64+0x10] ;  /* 0x00001004040a7981 */ /* 0x000ee8000c1e1b00 */
[----:B------:R-:W4:Y:S01]  /*1090*/  LDG.E.64 R6, desc[UR4][R4.64+0x8] ;  /* 0x0000080404067981 */ /* 0x000f22000c1e1b00 */
[----:B0-----:R-:W0:Y:S01]  /*10a0*/  I2F.U32.RP R16, UR6 ;  /* 0x0000000600107d06 */ /* 0x001e220008209000 */
[----:B------:R-:W-:-:S07]  /*10b0*/  ISETP.NE.U32.AND P2, PT, RZ, UR6, PT ;  /* 0x00000006ff007c0c */ /* 0x000fce000bf45070 */
[----:B0-----:R-:W0:Y:S02]  /*10c0*/  MUFU.RCP R16, R16 ;  /* 0x0000001000107308 */ /* 0x001e240000001000 */
[----:B0-----:R-:W-:-:S06]  /*10d0*/  VIADD R9, R16, 0xffffffe ;  /* 0x0ffffffe10097836 */ /* 0x001fcc0000000000 */
[----:B------:R-:W0:Y:S02]  /*10e0*/  F2I.FTZ.U32.TRUNC.NTZ R9, R9 ;  /* 0x0000000900097305 */ /* 0x000e24000021f000 */
[----:B0-----:R-:W-:Y:S01]  /*10f0*/  IMAD.MOV R17, RZ, RZ, -R9 ;  /* 0x000000ffff117224 */ /* 0x001fe200078e0a09 */
[----:B--2---:R-:W-:Y:S01]  /*1100*/  SHF.R.U32.HI R8, RZ, 0x2, R13 ;  /* 0x00000002ff087819 */ /* 0x004fe2000001160d */
[----:B------:R-:W-:-:S03]  /*1110*/  VIADD R12, R12, 0x587c5 ;  /* 0x000587c50c0c7836 */ /* 0x000fc60000000000 */
[----:B------:R-:W-:Y:S01]  /*1120*/  LOP3.LUT R8, R8, R13, RZ, 0x3c, !PT ;  /* 0x0000000d08087212 */ /* 0x000fe200078e3cff */
[----:B---3--:R-:W-:Y:S02]  /*1130*/  IMAD.SHL.U32 R13, R11, 0x10, RZ ;  /* 0x000000100b0d7824 */ /* 0x008fe400078e00ff */
[----:B------:R-:W-:Y:S02]  /*1140*/  IMAD.MOV.U32 R19, RZ, RZ, R10 ;  /* 0x000000ffff137224 */ /* 0x000fe400078e000a */
[C---:B------:R-:W-:Y:S02]  /*1150*/  IMAD.SHL.U32 R15, R8.reuse, 0x2, RZ ;  /* 0x00000002080f7824 */ /* 0x040fe400078e00ff */
[----:B----4-:R-:W-:Y:S02]  /*1160*/  IMAD.MOV.U32 R18, RZ, RZ, R7 ;  /* 0x000000ffff127224 */ /* 0x010fe400078e0007 */
[----:B------:R-:W-:Y:S01]  /*1170*/  IMAD.MOV.U32 R16, RZ, RZ, R11 ;  /* 0x000000ffff107224 */ /* 0x000fe200078e000b */
[----:B------:R-:W-:Y:S01]  /*1180*/  LOP3.LUT R8, R8, R15, R13, 0x96, !PT ;  /* 0x0000000f08087212 */ /* 0x000fe200078e960d */
[----:B------:R-:W-:Y:S01]  /*1190*/  IMAD R13, R17, UR6, RZ ;  /* 0x00000006110d7c24 */ /* 0x000fe2000f8e02ff */
[----:B------:R1:W-:Y:S02]  /*11a0*/  STG.E.64 desc[UR4][R4.64+0x8], R18 ;  /* 0x0000081204007986 */ /* 0x0003e4000c101b04 */
[----:B------:R-:W-:Y:S01]  /*11b0*/  LOP3.LUT R17, R8, R11, RZ, 0x3c, !PT ;  /* 0x0000000b08117212 */ /* 0x000fe200078e3cff */
[----:B------:R-:W-:-:S04]  /*11c0*/  IMAD.MOV.U32 R8, RZ, RZ, RZ ;  /* 0x000000ffff087224 */ /* 0x000fc800078e00ff */
[----:B------:R-:W-:Y:S01]  /*11d0*/  IMAD.HI.U32 R9, R9, R13, R8 ;  /* 0x0000000d09097227 */ /* 0x000fe200078e0008 */
[----:B------:R1:W-:Y:S03]  /*11e0*/  STG.E.64 desc[UR4][R4.64+0x10], R16 ;  /* 0x0000101004007986 */ /* 0x0003e6000c101b04 */
[----:B------:R-:W-:Y:S02]  /*11f0*/  IMAD.IADD R8, R17, 0x1, R12 ;  /* 0x0000000111087824 */ /* 0x000fe400078e020c */
[----:B------:R-:W-:Y:S02]  /*1200*/  IMAD.MOV.U32 R13, RZ, RZ, R6 ;  /* 0x000000ffff0d7224 */ /* 0x000fe400078e0006 */
[----:B------:R-:W-:-:S03]  /*1210*/  IMAD.HI.U32 R9, R9, R8, RZ ;  /* 0x0000000809097227 */ /* 0x000fc600078e00ff */
[----:B------:R1:W-:Y:S01]  /*1220*/  STG.E.64 desc[UR4][R4.64], R12 ;  /* 0x0000000c04007986 */ /* 0x0003e2000c101b04 */
[----:B------:R-:W-:-:S04]  /*1230*/  IMAD.MOV R9, RZ, RZ, -R9 ;  /* 0x000000ffff097224 */ /* 0x000fc800078e0a09 */
[----:B------:R-:W-:-:S05]  /*1240*/  IMAD R8, R9, UR6, R8 ;  /* 0x0000000609087c24 */ /* 0x000fca000f8e0208 */
[----:B------:R-:W-:-:S13]  /*1250*/  ISETP.GE.U32.AND P1, PT, R8, UR6, PT ;  /* 0x0000000608007c0c */ /* 0x000fda000bf26070 */
[----:B------:R-:W-:-:S05]  /*1260*/  @P1 VIADD R8, R8, -UR6 ;  /* 0x8000000608081c36 */ /* 0x000fca0008000000 */
[----:B------:R-:W-:-:S13]  /*1270*/  ISETP.GE.U32.AND P1, PT, R8, UR6, PT ;  /* 0x0000000608007c0c */ /* 0x000fda000bf26070 */
[----:B------:R-:W-:Y:S01]  /*1280*/  @P1 VIADD R8, R8, -UR6 ;  /* 0x8000000608081c36 */ /* 0x000fe20008000000 */
[----:B------:R-:W-:-:S05]  /*1290*/  @!P2 LOP3.LUT R8, RZ, UR6, RZ, 0x33, !PT ;  /* 0x00000006ff08ac12 */ /* 0x000fca000f8e33ff */
[----:B------:R-:W-:-:S05]  /*12a0*/  VIADD R7, R8, 0x1 ;  /* 0x0000000108077836 */ /* 0x000fca0000000000 */
[----:B------:R1:W-:Y:S02]  /*12b0*/  STG.E desc[UR4][R2.64], R7 ;  /* 0x0000000702007986 */ /* 0x0003e4000c101904 */
.L_x_49:
[----:B0-----:R-:W-:Y:S05]  /*12c0*/  BSYNC.RECONVERGENT B0 ;  /* 0x0000000000007941 */ /* 0x001fea0003800200 */
.L_x_48:
[----:B------:R-:W-:Y:S05]  /*12d0*/  @P3 BRA `(.L_x_50) ;  /* 0xfffffffc00483947 */ /* 0x000fea000383ffff */
.L_x_47:
[----:B------:R-:W-:-:S13]  /*12e0*/  ISETP.NE.AND P1, PT, R0, RZ, PT ;  /* 0x000000ff0000720c */ /* 0x000fda0003f25270 */
[----:B------:R-:W-:Y:S05]  /*12f0*/  @!P1 EXIT ;  /* 0x000000000000994d */ /* 0x000fea0003800000 */
[----:B------:R-:W-:Y:S01]  /*1300*/  IMAD.MOV R0, RZ, RZ, -R0 ;  /* 0x000000ffff007224 */ /* 0x000fe200078e0a00 */
[----:B------:R-:W0:Y:S06]  /*1310*/  LDCU UR6, c[0x0][0x390] ;  /* 0x00007200ff0677ac */ /* 0x000e2c0008000800 */
.L_x_53:
[----:B------:R-:W-:Y:S01]  /*1320*/  VIADD R0, R0, 0x1 ;  /* 0x0000000100007836 */ /* 0x000fe20000000000 */
[----:B------:R-:W-:Y:S04]  /*1330*/  BSSY.RECONVERGENT B0, `(.L_x_51) ;  /* 0x000002b000007945 */ /* 0x000fe80003800200 */
[----:B------:R-:W-:Y:S01]  /*1340*/  ISETP.NE.AND P2, PT, R0, RZ, PT ;  /* 0x000000ff0000720c */ /* 0x000fe20003f45270 */
[----:B--2---:R-:W-:-:S12]  /*1350*/  @!P0 BRA `(.L_x_52) ;  /* 0x0000000000a08947 */ /* 0x004fd80003800000 */
[----:B------:R-:W2:Y:S02]  /*1360*/  LDG.E R6, desc[UR4][R2.64] ;  /* 0x0000000402067981 */ /* 0x000ea4000c1e1900 */
[----:B--2---:R-:W-:-:S13]  /*1370*/  ISETP.NE.AND P1, PT, R6, RZ, PT ;  /* 0x000000ff0600720c */ /* 0x004fda0003f25270 */
[----:B------:R-:W-:Y:S05]  /*1380*/  @P1 BRA `(.L_x_52) ;  /* 0x0000000000941947 */ /* 0x000fea0003800000 */
[----:B------:R-:W2:Y:S04]  /*1390*/  LDG.E.64 R10, desc[UR4][R4.64] ;  /* 0x00000004040a7981 */ /* 0x000ea8000c1e1b00 */
[----:B------:R-:W3:Y:S04]  /*13a0*/  LDG.E.64 R8, desc[UR4][R4.64+0x10] ;  /* 0x0000100404087981 */ /* 0x000ee8000c1e1b00 */
[----:B-1----:R-:W4:Y:S01]  /*13b0*/  LDG.E.64 R6, desc[UR4][R4.64+0x8] ;  /* 0x0000080404067981 */ /* 0x002f22000c1e1b00 */
        /* <DEDUP_REMOVED lines=11> */
[----:B------:R-:W-:-:S05]  /*1470*/  IMAD.SHL.U32 R14, R12, 0x2, RZ ;  /* 0x000000020c0e7824 */ /* 0x000fca00078e00ff */
[----:B------:R-:W-:Y:S01]  /*1480*/  LOP3.LUT R14, R12, R14, R11, 0x96, !PT ;  /* 0x0000000e0c0e7212 */ /* 0x000fe200078e960b */
[----:B------:R-:W-:Y:S02]  /*1490*/  IMAD R11, R16, UR6, RZ ;  /* 0x00000006100b7c24 */ /* 0x000fe4000f8e02ff */
[----:B------:R-:W-:Y:S01]  /*14a0*/  IMAD.MOV.U32 R12, RZ, RZ, RZ ;  /* 0x000000ffff0c7224 */ /* 0x000fe200078e00ff */
[----:B------:R-:W-:Y:S01]  /*14b0*/  LOP3.LUT R15, R14, R9, RZ, 0x3c, !PT ;  /* 0x000000090e0f7212 */ /* 0x000fe200078e3cff */
[----:B----4-:R-:W-:Y:S02]  /*14c0*/  IMAD.MOV.U32 R16, RZ, RZ, R7 ;  /* 0x000000ffff107224 */ /* 0x010fe400078e0007 */
[----:B------:R-:W-:-:S03]  /*14d0*/  IMAD.HI.U32 R12, R13, R11, R12 ;  /* 0x0000000b0d0c7227 */ /* 0x000fc600078e000c */
[----:B------:R2:W-:Y:S01]  /*14e0*/  STG.E.64 desc[UR4][R4.64+0x8], R16 ;  /* 0x0000081004007986 */ /* 0x0005e2000c101b04 */
[----:B------:R-:W-:Y:S02]  /*14f0*/  IMAD.IADD R11, R15, 0x1, R10 ;  /* 0x000000010f0b7824 */ /* 0x000fe400078e020a */
[----:B------:R-:W-:Y:S02]  /*1500*/  IMAD.MOV.U32 R14, RZ, RZ, R9 ;  /* 0x000000ffff0e7224 */ /* 0x000fe400078e0009 */
[----:B------:R-:W-:-:S03]  /*1510*/  IMAD.HI.U32 R12, R12, R11, RZ ;  /* 0x0000000b0c0c7227 */ /* 0x000fc600078e00ff */
[----:B------:R2:W-:Y:S01]  /*1520*/  STG.E.64 desc[UR4][R4.64+0x10], R14 ;  /* 0x0000100e04007986 */ /* 0x0005e2000c101b04 */
[----:B------:R-:W-:-:S04]  /*1530*/  IMAD.MOV R12, RZ, RZ, -R12 ;  /* 0x000000ffff0c7224 */ /* 0x000fc800078e0a0c */
[----:B------:R-:W-:Y:S02]  /*1540*/  IMAD R12, R12, UR6, R11 ;  /* 0x000000060c0c7c24 */ /* 0x000fe4000f8e020b */
[----:B------:R-:W-:-:S03]  /*1550*/  IMAD.MOV.U32 R11, RZ, RZ, R6 ;  /* 0x000000ffff0b7224 */ /* 0x000fc600078e0006 */
[C---:B------:R-:W-:Y:S02]  /*1560*/  ISETP.GE.U32.AND P1, PT, R12.reuse, UR6, PT ;  /* 0x000000060c007c0c */ /* 0x040fe4000bf26070 */
[----:B------:R2:W-:Y:S11]  /*1570*/  STG.E.64 desc[UR4][R4.64], R10 ;  /* 0x0000000a04007986 */ /* 0x0005f6000c101b04 */
[----:B------:R-:W-:-:S05]  /*1580*/  @P1 VIADD R12, R12, -UR6 ;  /* 0x800000060c0c1c36 */ /* 0x000fca0008000000 */
[----:B------:R-:W-:-:S13]  /*1590*/  ISETP.GE.U32.AND P1, PT, R12, UR6, PT ;  /* 0x000000060c007c0c */ /* 0x000fda000bf26070 */
[----:B------:R-:W-:Y:S01]  /*15a0*/  @P1 VIADD R12, R12, -UR6 ;  /* 0x800000060c0c1c36 */ /* 0x000fe20008000000 */
[----:B------:R-:W-:-:S05]  /*15b0*/  @!P3 LOP3.LUT R12, RZ, UR6, RZ, 0x33, !PT ;  /* 0x00000006ff0cbc12 */ /* 0x000fca000f8e33ff */
[----:B------:R-:W-:-:S05]  /*15c0*/  VIADD R7, R12, 0x1 ;  /* 0x000000010c077836 */ /* 0x000fca0000000000 */
[----:B------:R2:W-:Y:S02]  /*15d0*/  STG.E desc[UR4][R2.64], R7 ;  /* 0x0000000702007986 */ /* 0x0005e4000c101904 */
.L_x_52:
[----:B0-----:R-:W-:Y:S05]  /*15e0*/  BSYNC.RECONVERGENT B0 ;  /* 0x0000000000007941 */ /* 0x001fea0003800200 */
.L_x_51:
[----:B------:R-:W-:Y:S05]  /*15f0*/  @P2 BRA `(.L_x_53) ;  /* 0xfffffffc00482947 */ /* 0x000fea000383ffff */
[----:B------:R-:W-:Y:S05]  /*1600*/  EXIT ;  /* 0x000000000000794d */ /* 0x000fea0003800000 */
.L_x_54:
        /* <DEDUP_REMOVED lines=15> */
.L_x_61:


//--------------------- .nv.global.init           --------------------------
	.section	.nv.global.init,"aw",@progbits
	.align	4
.nv.global.init:
	.type		mrg32k3aM1SubSeq,@object
	.size		mrg32k3aM1SubSeq,(mrg32k3aM2SubSeq - mrg32k3aM1SubSeq)
mrg32k3aM1SubSeq:
        /*0000*/ 	.byte	0x0b, 0xcc, 0xee, 0x04, 0x73, 0x29, 0x8b, 0x6f, 0xf6, 0x53, 0x03, 0xf6, 0x23, 0xf6, 0xea, 0xda
        /* <DEDUP_REMOVED lines=125> */
	.type		mrg32k3aM2SubSeq,@object
	.size		mrg32k3aM2SubSeq,(mrg32k3aM1 - mrg32k3aM2SubSeq)
mrg32k3aM2SubSeq:
        /* <DEDUP_REMOVED lines=126> */
	.type		mrg32k3aM1,@object
	.size		mrg32k3aM1,(mrg32k3aM1Seq - mrg32k3aM1)
mrg32k3aM1:
        /* <DEDUP_REMOVED lines=144> */
	.type		mrg32k3aM1Seq,@object
	.size		mrg32k3aM1Seq,(mrg32k3aM2 - mrg32k3aM1Seq)
mrg32k3aM1Seq:
        /* <DEDUP_REMOVED lines=144> */
	.type		mrg32k3aM2,@object
	.size		mrg32k3aM2,(mrg32k3aM2Seq - mrg32k3aM2)
mrg32k3aM2:
        /* <DEDUP_REMOVED lines=144> */
	.type		mrg32k3aM2Seq,@object
	.size		mrg32k3aM2Seq,(precalc_xorwow_matrix - mrg32k3aM2Seq)
mrg32k3aM2Seq:
        /* <DEDUP_REMOVED lines=144> */
	.type		precalc_xorwow_matrix,@object
	.size		precalc_xorwow_matrix,(precalc_xorwow_offset_matrix - precalc_xorwow_matrix)
precalc_xorwow_matrix:
        /* <DEDUP_REMOVED lines=6400> */
	.type		precalc_xorwow_offset_matrix,@object
	.size		precalc_xorwow_offset_matrix,(.L_1 - precalc_xorwow_offset_matrix)
precalc_xorwow_offset_matrix:
        /* <DEDUP_REMOVED lines=6400> */
.L_1:


//--------------------- .nv.shared.reserved.0     --------------------------
	.section	.nv.shared.reserved.0,"aw",@nobits
	.weak		__nv_reservedSMEM_offset_0_alias
	.size		__nv_reservedSMEM_offset_0_alias, 0, 64
	.other		__nv_reservedSMEM_offset_0_alias,@"STO_CUDA_RESERVED_SHARED STV_DEFAULT"
__nv_reservedSMEM_offset_0_alias:
	.zero		0
	.zero		64


//--------------------- .nv.global                --------------------------
	.section	.nv.global,"aw",@nobits
	.align	4
.nv.global:
	.type		posicionesCero,@object
	.size		posicionesCero,(.L_9 - posicionesCero)
posicionesCero:
	.zero		4
.L_9:


//--------------------- .nv.constant0._Z12ponerPowerupPiiiiii --------------------------
	.section	.nv.constant0._Z12ponerPowerupPiiiiii,"a",@progbits
	.sectionflags	@""
	.align	4
.nv.constant0._Z12ponerPowerupPiiiiii:
	.zero		924


//--------------------- .nv.constant0._Z16dejarCaerBloquesPiii --------------------------
	.section	.nv.constant0._Z16dejarCaerBloquesPiii,"a",@progbits
	.sectionflags	@""
	.align	4
.nv.constant0._Z16dejarCaerBloquesPiii:
	.zero		912


//--------------------- .nv.constant0._Z10activarTNTPiiiii --------------------------
	.section	.nv.constant0._Z10activarTNTPiiiii,"a",@progbits
	.sectionflags	@""
	.align	4
.nv.constant0._Z10activarTNTPiiiii:
	.zero		920


//--------------------- .nv.constant0._Z19activarRompecabezasPiiiiii --------------------------
	.section	.nv.constant0._Z19activarRompecabezasPiiiiii,"a",@progbits
	.sectionflags	@""
	.align	4
.nv.constant0._Z19activarRompecabezasPiiiiii:
	.zero		924


//--------------------- .nv.constant0._Z12activarBombaPiibii --------------------------
	.section	.nv.constant0._Z12activarBombaPiibii,"a",@progbits
	.sectionflags	@""
	.align	4
.nv.constant0._Z12activarBombaPiibii:
	.zero		920


//--------------------- .nv.constant0._Z15eliminarBloquesPiiiii --------------------------
	.section	.nv.constant0._Z15eliminarBloquesPiiiii,"a",@progbits
	.sectionflags	@""
	.align	4
.nv.constant0._Z15eliminarBloquesPiiiii:
	.zero		920


//--------------------- .nv.constant0._Z15rellenarTableroPiiiiP17curandStateXORWOW --------------------------
	.section	.nv.constant0._Z15rellenarTableroPiiiiP17curandStateXORWOW,"a",@progbits
	.sectionflags	@""
	.align	4
.nv.constant0._Z15rellenarTableroPiiiiP17curandStateXORWOW:
	.zero		928


//--------------------- SYMBOLS --------------------------

	.type		.nv.reservedSmem.offset0,@object
	.size		.nv.reservedSmem.offset0,0x4
